	.target	sm_90a

	.elftype	@"ET_EXEC"


//--------------------- .note.nv.tkinfo           --------------------------
	.section	.note.nv.tkinfo,"",@"SHT_NOTE"
	.sectionflags	@"SHF_NOTE_NV_TKINFO"
	.tkinfo
        /*0018*/ 	.word	0x00000002
        /*0030*/ 	.string	""
        /*0030*/ 	.string	"ptxas"
        /*0030*/ 	.string	"Cuda compilation tools, release 13.0, V13.0.88"
        /*0030*/ 	.string	"Build cuda_13.0.r13.0/compiler.36424714_0"
        /*0030*/ 	.string	"-v  -suppress-debug-info  -lineinfo  -arch sm_90a "



//--------------------- .note.nv.cuinfo           --------------------------
	.section	.note.nv.cuinfo,"",@"SHT_NOTE"
	.sectionflags	@"SHF_NOTE_NV_CUINFO"
        /*0018*/ 	.short	0x0002
        /*001a*/ 	.short	0x005a
        /*001c*/ 	.short	0x0082
	.zero		2


//--------------------- .nv.info                  --------------------------
	.section	.nv.info,"",@"SHT_CUDA_INFO"
	.align	4


	//----- nvinfo : EIATTR_REGCOUNT
	.align		4
        /*0000*/ 	.byte	0x04, 0x2f
        /*0002*/ 	.short	(.L_1 - .L_0)
	.align		4
.L_0:
        /*0004*/ 	.word	index@(matmul_kernel)
        /*0008*/ 	.word	0x00000060


	//----- nvinfo : EIATTR_FRAME_SIZE
	.align		4
.L_1:
        /*000c*/ 	.byte	0x04, 0x11
        /*000e*/ 	.short	(.L_3 - .L_2)
	.align		4
.L_2:
        /*0010*/ 	.word	index@(matmul_kernel)
        /*0014*/ 	.word	0x00000000


	//----- nvinfo : EIATTR_MIN_STACK_SIZE
	.align		4
.L_3:
        /*0018*/ 	.byte	0x04, 0x12
        /*001a*/ 	.short	(.L_5 - .L_4)
	.align		4
.L_4:
        /*001c*/ 	.word	index@(matmul_kernel)
        /*0020*/ 	.word	0x00000000
.L_5:


//--------------------- .nv.compat                --------------------------
	.section	.nv.compat,"",@"SHT_CUDA_COMPAT_INFO"
	.align	4
        /*0000*/ 	.byte	0x02, 0x09, 0x01, 0x00, 0x02, 0x02, 0x01, 0x00, 0x02, 0x05, 0x05, 0x00, 0x03, 0x07, 0x01, 0x01
        /*0010*/ 	.byte	0x02, 0x03, 0x00, 0x00, 0x02, 0x06, 0x01, 0x00, 0x04, 0x0b, 0x08, 0x00, 0x00, 0x00, 0x00, 0x00
        /*0020*/ 	.byte	0x00, 0x00, 0x00, 0x00


//--------------------- .nv.info.matmul_kernel    --------------------------
	.section	.nv.info.matmul_kernel,"",@"SHT_CUDA_INFO"
	.sectionflags	@""
	.align	4


	//----- nvinfo : EIATTR_CUDA_API_VERSION
	.align		4
        /*0000*/ 	.byte	0x04, 0x37
        /*0002*/ 	.short	(.L_7 - .L_6)
.L_6:
        /*0004*/ 	.word	0x00000082


	//----- nvinfo : EIATTR_KPARAM_INFO
	.align		4
.L_7:
        /*0008*/ 	.byte	0x04, 0x17
        /*000a*/ 	.short	(.L_9 - .L_8)
.L_8:
        /*000c*/ 	.word	0x00000000
        /*0010*/ 	.short	0x000d
        /*0012*/ 	.short	0x0048
        /*0014*/ 	.byte	0x00, 0xf4, 0x21, 0x00


	//----- nvinfo : EIATTR_KPARAM_INFO
	.align		4
.L_9:
        /*0018*/ 	.byte	0x04, 0x17
        /*001a*/ 	.short	(.L_11 - .L_10)
.L_10:
        /*001c*/ 	.word	0x00000000
        /*0020*/ 	.short	0x000c
        /*0022*/ 	.short	0x0040
        /*0024*/ 	.byte	0x00, 0xf4, 0x21, 0x00


	//----- nvinfo : EIATTR_KPARAM_INFO
	.align		4
.L_11:
        /*0028*/ 	.byte	0x04, 0x17
        /*002a*/ 	.short	(.L_13 - .L_12)
.L_12:
        /*002c*/ 	.word	0x00000000
        /*0030*/ 	.short	0x000b
        /*0032*/ 	.short	0x0038
        /*0034*/ 	.byte	0x00, 0xf0, 0x11, 0x00


	//----- nvinfo : EIATTR_KPARAM_INFO
	.align		4
.L_13:
        /*0038*/ 	.byte	0x04, 0x17
        /*003a*/ 	.short	(.L_15 - .L_14)
.L_14:
        /*003c*/ 	.word	0x00000000
        /*0040*/ 	.short	0x000a
        /*0042*/ 	.short	0x0034
        /*0044*/ 	.byte	0x00, 0xf0, 0x11, 0x00


	//----- nvinfo : EIATTR_KPARAM_INFO
	.align		4
.L_15:
        /*0048*/ 	.byte	0x04, 0x17
        /*004a*/ 	.short	(.L_17 - .L_16)
.L_16:
        /*004c*/ 	.word	0x00000000
        /*0050*/ 	.short	0x0009
        /*0052*/ 	.short	0x0030
        /*0054*/ 	.byte	0x00, 0xf0, 0x11, 0x00


	//----- nvinfo : EIATTR_KPARAM_INFO
	.align		4
.L_17:
        /*0058*/ 	.byte	0x04, 0x17
        /*005a*/ 	.short	(.L_19 - .L_18)
.L_18:
        /*005c*/ 	.word	0x00000000
        /*0060*/ 	.short	0x0008
        /*0062*/ 	.short	0x002c
        /*0064*/ 	.byte	0x00, 0xf0, 0x11, 0x00


	//----- nvinfo : EIATTR_KPARAM_INFO
	.align		4
.L_19:
        /*0068*/ 	.byte	0x04, 0x17
        /*006a*/ 	.short	(.L_21 - .L_20)
.L_20:
        /*006c*/ 	.word	0x00000000
        /*0070*/ 	.short	0x0007
        /*0072*/ 	.short	0x0028
        /*0074*/ 	.byte	0x00, 0xf0, 0x11, 0x00


	//----- nvinfo : EIATTR_KPARAM_INFO
	.align		4
.L_21:
        /*0078*/ 	.byte	0x04, 0x17
        /*007a*/ 	.short	(.L_23 - .L_22)
.L_22:
        /*007c*/ 	.word	0x00000000
        /*0080*/ 	.short	0x0006
        /*0082*/ 	.short	0x0024
        /*0084*/ 	.byte	0x00, 0xf0, 0x11, 0x00


	//----- nvinfo : EIATTR_KPARAM_INFO
	.align		4
.L_23:
        /*0088*/ 	.byte	0x04, 0x17
        /*008a*/ 	.short	(.L_25 - .L_24)
.L_24:
        /*008c*/ 	.word	0x00000000
        /*0090*/ 	.short	0x0005
        /*0092*/ 	.short	0x0020
        /*0094*/ 	.byte	0x00, 0xf0, 0x11, 0x00


	//----- nvinfo : EIATTR_KPARAM_INFO
	.align		4
.L_25:
        /*0098*/ 	.byte	0x04, 0x17
        /*009a*/ 	.short	(.L_27 - .L_26)
.L_26:
        /*009c*/ 	.word	0x00000000
        /*00a0*/ 	.short	0x0004
        /*00a2*/ 	.short	0x001c
        /*00a4*/ 	.byte	0x00, 0xf0, 0x11, 0x00


	//----- nvinfo : EIATTR_KPARAM_INFO
	.align		4
.L_27:
        /*00a8*/ 	.byte	0x04, 0x17
        /*00aa*/ 	.short	(.L_29 - .L_28)
.L_28:
        /*00ac*/ 	.word	0x00000000
        /*00b0*/ 	.short	0x0003
        /*00b2*/ 	.short	0x0018
        /*00b4*/ 	.byte	0x00, 0xf0, 0x11, 0x00


	//----- nvinfo : EIATTR_KPARAM_INFO
	.align		4
.L_29:
        /*00b8*/ 	.byte	0x04, 0x17
        /*00ba*/ 	.short	(.L_31 - .L_30)
.L_30:
        /*00bc*/ 	.word	0x00000000
        /*00c0*/ 	.short	0x0002
        /*00c2*/ 	.short	0x0010
        /*00c4*/ 	.byte	0x00, 0xf4, 0x21, 0x00


	//----- nvinfo : EIATTR_KPARAM_INFO
	.align		4
.L_31:
        /*00c8*/ 	.byte	0x04, 0x17
        /*00ca*/ 	.short	(.L_33 - .L_32)
.L_32:
        /*00cc*/ 	.word	0x00000000
        /*00d0*/ 	.short	0x0001
        /*00d2*/ 	.short	0x0008
        /*00d4*/ 	.byte	0x00, 0xf4, 0x21, 0x00


	//----- nvinfo : EIATTR_KPARAM_INFO
	.align		4
.L_33:
        /*00d8*/ 	.byte	0x04, 0x17
        /*00da*/ 	.short	(.L_35 - .L_34)
.L_34:
        /*00dc*/ 	.word	0x00000000
        /*00e0*/ 	.short	0x0000
        /*00e2*/ 	.short	0x0000
        /*00e4*/ 	.byte	0x00, 0xf4, 0x21, 0x00


	//----- nvinfo : EIATTR_SPARSE_MMA_MASK
	.align		4
.L_35:
        /*00e8*/ 	.byte	0x03, 0x50
        /*00ea*/ 	.short	0x0000


	//----- nvinfo : EIATTR_MAXREG_COUNT
	.align		4
        /*00ec*/ 	.byte	0x03, 0x1b
        /*00ee*/ 	.short	0x00ff


	//----- nvinfo : EIATTR_NUM_BARRIERS
	.align		4
        /*00f0*/ 	.byte	0x02, 0x4c
        /*00f2*/ 	.byte	0x01
	.zero		1


	//----- nvinfo : EIATTR_MERCURY_ISA_VERSION
	.align		4
        /*00f4*/ 	.byte	0x03, 0x5f
        /*00f6*/ 	.short	0x0101


	//----- nvinfo : EIATTR_EXIT_INSTR_OFFSETS
	.align		4
        /*00f8*/ 	.byte	0x04, 0x1c
        /*00fa*/ 	.short	(.L_37 - .L_36)


	//   ....[0]....
.L_36:
        /*00fc*/ 	.word	0x00002980


	//   ....[1]....
        /*0100*/ 	.word	0x000029b0


	//----- nvinfo : EIATTR_REQNTID
	.align		4
.L_37:
        /*0104*/ 	.byte	0x04, 0x10
        /*0106*/ 	.short	(.L_39 - .L_38)
.L_38:
        /*0108*/ 	.word	0x00000080
        /*010c*/ 	.word	0x00000001
        /*0110*/ 	.word	0x00000001


	//----- nvinfo : EIATTR_CBANK_PARAM_SIZE
	.align		4
.L_39:
        /*0114*/ 	.byte	0x03, 0x19
        /*0116*/ 	.short	0x0050


	//----- nvinfo : EIATTR_PARAM_CBANK
	.align		4
        /*0118*/ 	.byte	0x04, 0x0a
        /*011a*/ 	.short	(.L_41 - .L_40)
	.align		4
.L_40:
        /*011c*/ 	.word	index@(.nv.constant0.matmul_kernel)
        /*0120*/ 	.short	0x0210
        /*0122*/ 	.short	0x0050


	//----- nvinfo : EIATTR_SW_WAR
	.align		4
.L_41:
        /*0124*/ 	.byte	0x04, 0x36
        /*0126*/ 	.short	(.L_43 - .L_42)
.L_42:
        /*0128*/ 	.word	0x00000008
.L_43:


//--------------------- .nv.callgraph             --------------------------
	.section	.nv.callgraph,"",@"SHT_CUDA_CALLGRAPH"
	.align	4
	.sectionentsize	8
	.align		4
        /*0000*/ 	.word	0x00000000
	.align		4
        /*0004*/ 	.word	0xffffffff
	.align		4
        /*0008*/ 	.word	0x00000000
	.align		4
        /*000c*/ 	.word	0xfffffffe
	.align		4
        /*0010*/ 	.word	0x00000000
	.align		4
        /*0014*/ 	.word	0xfffffffd
	.align		4
        /*0018*/ 	.word	0x00000000
	.align		4
        /*001c*/ 	.word	0xfffffffc


//--------------------- .text.matmul_kernel       --------------------------
	.section	.text.matmul_kernel,"ax",@progbits
	.align	128
        .global         matmul_kernel
        .type           matmul_kernel,@function
        .size           matmul_kernel,(.L_x_3 - matmul_kernel)
        .other          matmul_kernel,@"STO_CUDA_ENTRY STV_DEFAULT"
matmul_kernel:
.text.matmul_kernel:
[----:B------:R-:W-:Y:S08]  /*0000*/  LDC R1, c[0x0][0x28] ;  /* 0x00000a00ff017b82 */ /* 0x000ff00000000800 */
[----:B------:R-:W0:Y:S01]  /*0010*/  LDC.64 R18, c[0x0][0x228] ;  /* 0x00008a00ff127b82 */ /* 0x000e220000000a00 */
[----:B------:R-:W1:Y:S01]  /*0020*/  S2R R5, SR_CTAID.X ;  /* 0x0000000000057919 */ /* 0x000e620000002500 */
[----:B------:R-:W-:Y:S01]  /*0030*/  UMOV UR4, 0x400 ;  /* 0x0000040000047882 */ /* 0x000fe20000000000 */
[----:B------:R-:W-:-:S05]  /*0040*/  ULDC.64 UR6, c[0x0][0x208] ;  /* 0x0000820000067ab9 */ /* 0x000fca0000000a00 */
[----:B------:R-:W2:Y:S08]  /*0050*/  LDC R17, c[0x0][0x230] ;  /* 0x00008c00ff117b82 */ /* 0x000eb00000000800 */
[----:B------:R-:W3:Y:S01]  /*0060*/  S2UR UR5, SR_CgaCtaId ;  /* 0x00000000000579c3 */ /* 0x000ee20000008800 */
[----:B0-----:R-:W-:-:S05]  /*0070*/  VIADD R0, R19, 0x3f ;  /* 0x0000003f13007836 */ /* 0x001fca0000000000 */
[----:B------:R-:W-:Y:S01]  /*0080*/  SHF.R.S32.HI R3, RZ, 0x1f, R0 ;  /* 0x0000001fff037819 */ /* 0x000fe20000011400 */
[----:B--2---:R-:W-:-:S03]  /*0090*/  VIADD R17, R17, 0x1f ;  /* 0x0000001f11117836 */ /* 0x004fc60000000000 */
[----:B------:R-:W-:Y:S02]  /*00a0*/  LEA.HI R3, R3, R0, RZ, 0x6 ;  /* 0x0000000003037211 */ /* 0x000fe400078f30ff */
[----:B-1----:R-:W-:Y:S02]  /*00b0*/  IABS R8, R5 ;  /* 0x0000000500087213 */ /* 0x002fe40000000000 */
[----:B------:R-:W-:Y:S01]  /*00c0*/  SHF.R.S32.HI R3, RZ, 0x6, R3 ;  /* 0x00000006ff037819 */ /* 0x000fe20000011403 */
[----:B---3--:R-:W-:-:S04]  /*00d0*/  ULEA UR4, UR5, UR4, 0x18 ;  /* 0x0000000405047291 */ /* 0x008fc8000f8ec03f */
[----:B------:R-:W-:-:S05]  /*00e0*/  IMAD.SHL.U32 R4, R3, 0x8, RZ ;  /* 0x0000000803047824 */ /* 0x000fca00078e00ff */
[-C--:B------:R-:W-:Y:S02]  /*00f0*/  IABS R7, R4.reuse ;  /* 0x0000000400077213 */ /* 0x080fe40000000000 */
[----:B------:R-:W-:Y:S02]  /*0100*/  IABS R10, R4 ;  /* 0x00000004000a7213 */ /* 0x000fe40000000000 */
[----:B------:R-:W0:Y:S08]  /*0110*/  I2F.RP R0, R7 ;  /* 0x0000000700007306 */ /* 0x000e300000209400 */
[----:B0-----:R-:W0:Y:S02]  /*0120*/  MUFU.RCP R0, R0 ;  /* 0x0000000000007308 */ /* 0x001e240000001000 */
[----:B0-----:R-:W-:-:S02]  /*0130*/  VIADD R2, R0, 0xffffffe ;  /* 0x0ffffffe00027836 */ /* 0x001fc40000000000 */
[----:B------:R-:W-:-:S04]  /*0140*/  IMAD.MOV R0, RZ, RZ, -R10 ;  /* 0x000000ffff007224 */ /* 0x000fc800078e0a0a */
[----:B------:R0:W1:Y:S02]  /*0150*/  F2I.FTZ.U32.TRUNC.NTZ R3, R2 ;  /* 0x0000000200037305 */ /* 0x000064000021f000 */
[----:B0-----:R-:W-:Y:S02]  /*0160*/  IMAD.MOV.U32 R2, RZ, RZ, RZ ;  /* 0x000000ffff027224 */ /* 0x001fe400078e00ff */
[----:B-1----:R-:W-:-:S04]  /*0170*/  IMAD.MOV R6, RZ, RZ, -R3 ;  /* 0x000000ffff067224 */ /* 0x002fc800078e0a03 */
[----:B------:R-:W-:Y:S02]  /*0180*/  IMAD R9, R6, R7, RZ ;  /* 0x0000000706097224 */ /* 0x000fe400078e02ff */
[----:B------:R-:W-:Y:S02]  /*0190*/  IMAD.MOV.U32 R6, RZ, RZ, R8 ;  /* 0x000000ffff067224 */ /* 0x000fe400078e0008 */
[----:B------:R-:W-:-:S06]  /*01a0*/  IMAD.HI.U32 R3, R3, R9, R2 ;  /* 0x0000000903037227 */ /* 0x000fcc00078e0002 */
[----:B------:R-:W-:-:S04]  /*01b0*/  IMAD.HI.U32 R3, R3, R6, RZ ;  /* 0x0000000603037227 */ /* 0x000fc800078e00ff */
[----:B------:R-:W-:-:S05]  /*01c0*/  IMAD R0, R3, R0, R6 ;  /* 0x0000000003007224 */ /* 0x000fca00078e0206 */
[----:B------:R-:W-:-:S13]  /*01d0*/  ISETP.GT.U32.AND P1, PT, R7, R0, PT ;  /* 0x000000000700720c */ /* 0x000fda0003f24070 */
[----:B------:R-:W-:Y:S02]  /*01e0*/  @!P1 IMAD.IADD R0, R0, 0x1, -R7 ;  /* 0x0000000100009824 */ /* 0x000fe400078e0a07 */
[----:B------:R-:W-:Y:S01]  /*01f0*/  @!P1 VIADD R3, R3, 0x1 ;  /* 0x0000000103039836 */ /* 0x000fe20000000000 */
[----:B------:R-:W-:Y:S02]  /*0200*/  ISETP.NE.AND P1, PT, R4, RZ, PT ;  /* 0x000000ff0400720c */ /* 0x000fe40003f25270 */
[----:B------:R-:W-:Y:S02]  /*0210*/  ISETP.GE.U32.AND P0, PT, R0, R7, PT ;  /* 0x000000070000720c */ /* 0x000fe40003f06070 */
[----:B------:R-:W-:-:S04]  /*0220*/  LOP3.LUT R0, R5, R4, RZ, 0x3c, !PT ;  /* 0x0000000405007212 */ /* 0x000fc800078e3cff */
[----:B------:R-:W-:Y:S01]  /*0230*/  ISETP.GE.AND P2, PT, R0, RZ, PT ;  /* 0x000000ff0000720c */ /* 0x000fe20003f46270 */
[----:B------:R-:W-:-:S06]  /*0240*/  VIADD R0, R18, 0xf ;  /* 0x0000000f12007836 */ /* 0x000fcc0000000000 */
[----:B------:R-:W-:-:S04]  /*0250*/  @P0 VIADD R3, R3, 0x1 ;  /* 0x0000000103030836 */ /* 0x000fc80000000000 */
[----:B------:R-:W-:Y:S01]  /*0260*/  IMAD.MOV.U32 R2, RZ, RZ, R3 ;  /* 0x000000ffff027224 */ /* 0x000fe200078e0003 */
[----:B------:R-:W-:-:S03]  /*0270*/  SHF.R.S32.HI R3, RZ, 0x1f, R0 ;  /* 0x0000001fff037819 */ /* 0x000fc60000011400 */
[----:B------:R-:W-:Y:S01]  /*0280*/  @!P2 IMAD.MOV R2, RZ, RZ, -R2 ;  /* 0x000000ffff02a224 */ /* 0x000fe200078e0a02 */
[----:B------:R-:W-:Y:S02]  /*0290*/  @!P1 LOP3.LUT R2, RZ, R4, RZ, 0x33, !PT ;  /* 0x00000004ff029212 */ /* 0x000fe400078e33ff */
[----:B------:R-:W-:-:S03]  /*02a0*/  LEA.HI R3, R3, R0, RZ, 0x4 ;  /* 0x0000000003037211 */ /* 0x000fc600078f20ff */
[----:B------:R-:W-:Y:S02]  /*02b0*/  IMAD.SHL.U32 R6, R2, 0x8, RZ ;  /* 0x0000000802067824 */ /* 0x000fe400078e00ff */
[----:B------:R-:W-:-:S03]  /*02c0*/  IMAD.MOV R2, RZ, RZ, -R2 ;  /* 0x000000ffff027224 */ /* 0x000fc600078e0a02 */
[----:B------:R-:W-:Y:S01]  /*02d0*/  LEA.HI.SX32 R3, R3, -R6, 0x1c ;  /* 0x8000000603037211 */ /* 0x000fe200078fe2ff */
[----:B------:R-:W-:-:S03]  /*02e0*/  IMAD R4, R4, R2, R5 ;  /* 0x0000000204047224 */ /* 0x000fc600078e0205 */
[----:B------:R-:W-:Y:S02]  /*02f0*/  VIMNMX R11, R3, 0x8, PT ;  /* 0x00000008030b7848 */ /* 0x000fe40003fe0100 */
[----:B------:R-:W-:Y:S02]  /*0300*/  IABS R9, R4 ;  /* 0x0000000400097213 */ /* 0x000fe40000000000 */
[----:B------:R-:W-:-:S04]  /*0310*/  IABS R7, R11 ;  /* 0x0000000b00077213 */ /* 0x000fc80000000000 */
[----:B------:R-:W0:Y:S08]  /*0320*/  I2F.RP R0, R7 ;  /* 0x0000000700007306 */ /* 0x000e300000209400 */
[----:B0-----:R-:W0:Y:S02]  /*0330*/  MUFU.RCP R0, R0 ;  /* 0x0000000000007308 */ /* 0x001e240000001000 */
[----:B0-----:R-:W-:-:S06]  /*0340*/  VIADD R3, R0, 0xffffffe ;  /* 0x0ffffffe00037836 */ /* 0x001fcc0000000000 */
[----:B------:R-:W0:Y:S02]  /*0350*/  F2I.FTZ.U32.TRUNC.NTZ R3, R3 ;  /* 0x0000000300037305 */ /* 0x000e24000021f000 */
[----:B0-----:R-:W-:-:S04]  /*0360*/  IMAD.MOV R8, RZ, RZ, -R3 ;  /* 0x000000ffff087224 */ /* 0x001fc800078e0a03 */
[----:B------:R-:W-:Y:S01]  /*0370*/  IMAD.MOV.U32 R2, RZ, RZ, R8 ;  /* 0x000000ffff027224 */ /* 0x000fe200078e0008 */
[----:B------:R-:W-:-:S03]  /*0380*/  IABS R8, R11 ;  /* 0x0000000b00087213 */ /* 0x000fc60000000000 */
[----:B------:R-:W-:Y:S02]  /*0390*/  IMAD R5, R2, R7, RZ ;  /* 0x0000000702057224 */ /* 0x000fe400078e02ff */
[----:B------:R-:W-:Y:S02]  /*03a0*/  IMAD.MOV.U32 R2, RZ, RZ, RZ ;  /* 0x000000ffff027224 */ /* 0x000fe400078e00ff */
[----:B------:R-:W-:Y:S02]  /*03b0*/  IMAD.MOV R0, RZ, RZ, -R8 ;  /* 0x000000ffff007224 */ /* 0x000fe400078e0a08 */
[----:B------:R-:W-:Y:S01]  /*03c0*/  IMAD.HI.U32 R2, R3, R5, R2 ;  /* 0x0000000503027227 */ /* 0x000fe200078e0002 */
[----:B------:R-:W-:-:S04]  /*03d0*/  LOP3.LUT R3, R4, R11, RZ, 0x3c, !PT ;  /* 0x0000000b04037212 */ /* 0x000fc800078e3cff */
[----:B------:R-:W-:Y:S01]  /*03e0*/  ISETP.GE.AND P2, PT, R3, RZ, PT ;  /* 0x000000ff0300720c */ /* 0x000fe20003f46270 */
[----:B------:R-:W-:-:S04]  /*03f0*/  IMAD.HI.U32 R2, R2, R9, RZ ;  /* 0x0000000902027227 */ /* 0x000fc800078e00ff */
[----:B------:R-:W-:-:S05]  /*0400*/  IMAD R0, R2, R0, R9 ;  /* 0x0000000002007224 */ /* 0x000fca00078e0209 */
[----:B------:R-:W-:-:S13]  /*0410*/  ISETP.GT.U32.AND P1, PT, R7, R0, PT ;  /* 0x000000000700720c */ /* 0x000fda0003f24070 */
[----:B------:R-:W-:Y:S02]  /*0420*/  @!P1 IMAD.IADD R0, R0, 0x1, -R7 ;  /* 0x0000000100009824 */ /* 0x000fe400078e0a07 */
[----:B------:R-:W-:Y:S01]  /*0430*/  @!P1 VIADD R2, R2, 0x1 ;  /* 0x0000000102029836 */ /* 0x000fe20000000000 */
[----:B------:R-:W-:Y:S02]  /*0440*/  ISETP.NE.AND P1, PT, R11, RZ, PT ;  /* 0x000000ff0b00720c */ /* 0x000fe40003f25270 */
[----:B------:R-:W-:Y:S02]  /*0450*/  ISETP.GE.U32.AND P0, PT, R0, R7, PT ;  /* 0x000000070000720c */ /* 0x000fe40003f06070 */
[----:B------:R-:W0:Y:S11]  /*0460*/  S2R R0, SR_TID.X ;  /* 0x0000000000007919 */ /* 0x000e360000002100 */
[----:B------:R-:W-:Y:S01]  /*0470*/  @P0 VIADD R2, R2, 0x1 ;  /* 0x0000000102020836 */ /* 0x000fe20000000000 */
[----:B------:R-:W-:-:S03]  /*0480*/  ISETP.GT.AND P0, PT, R17, 0x1f, PT ;  /* 0x0000001f1100780c */ /* 0x000fc60003f04270 */
[----:B------:R-:W-:-:S04]  /*0490*/  IMAD.MOV.U32 R7, RZ, RZ, R2 ;  /* 0x000000ffff077224 */ /* 0x000fc800078e0002 */
[----:B------:R-:W-:Y:S01]  /*04a0*/  @!P2 IMAD.MOV R7, RZ, RZ, -R7 ;  /* 0x000000ffff07a224 */ /* 0x000fe200078e0a07 */
[----:B------:R-:W-:-:S05]  /*04b0*/  @!P1 LOP3.LUT R7, RZ, R11, RZ, 0x33, !PT ;  /* 0x0000000bff079212 */ /* 0x000fca00078e33ff */
[----:B------:R-:W-:Y:S01]  /*04c0*/  IMAD.MOV R2, RZ, RZ, -R7 ;  /* 0x000000ffff027224 */ /* 0x000fe200078e0a07 */
[----:B------:R-:W-:Y:S02]  /*04d0*/  @!P0 CS2R R24, SRZ ;  /* 0x0000000000188805 */ /* 0x000fe4000001ff00 */
[----:B------:R-:W-:Y:S01]  /*04e0*/  @!P0 CS2R R26, SRZ ;  /* 0x00000000001a8805 */ /* 0x000fe2000001ff00 */
[----:B------:R-:W-:Y:S02]  /*04f0*/  IMAD.SHL.U32 R7, R7, 0x40, RZ ;  /* 0x0000004007077824 */ /* 0x000fe400078e00ff */
[----:B------:R-:W-:Y:S01]  /*0500*/  IMAD R2, R11, R2, R4 ;  /* 0x000000020b027224 */ /* 0x000fe200078e0204 */
[C---:B0-----:R-:W-:Y:S01]  /*0510*/  LOP3.LUT R3, R0.reuse, 0xf, RZ, 0xc0, !PT ;  /* 0x0000000f00037812 */ /* 0x041fe200078ec0ff */
[----:B------:R-:W-:Y:S01]  /*0520*/  @!P0 IMAD.SHL.U32 R5, R0, 0x40, RZ ;  /* 0x0000004000058824 */ /* 0x000fe200078e00ff */
[----:B------:R-:W-:Y:S01]  /*0530*/  SHF.R.U32.HI R4, RZ, 0x4, R0 ;  /* 0x00000004ff047819 */ /* 0x000fe20000011600 */
[----:B------:R-:W-:Y:S01]  /*0540*/  IMAD.IADD R2, R6, 0x1, R2 ;  /* 0x0000000106027824 */ /* 0x000fe200078e0202 */
[C---:B------:R-:W-:Y:S01]  /*0550*/  LOP3.LUT R8, R0.reuse, 0x60, RZ, 0xc0, !PT ;  /* 0x0000006000087812 */ /* 0x040fe200078ec0ff */
[----:B------:R-:W-:Y:S01]  /*0560*/  @!P0 IMAD.SHL.U32 R6, R0, 0x20, RZ ;  /* 0x0000002000068824 */ /* 0x000fe200078e00ff */
[----:B------:R-:W-:Y:S01]  /*0570*/  SGXT.U32 R4, R4, 0x3 ;  /* 0x000000030404781a */ /* 0x000fe20000000000 */
[----:B------:R-:W-:Y:S01]  /*0580*/  IMAD R2, R2, 0x10, R3 ;  /* 0x0000001002027824 */ /* 0x000fe200078e0203 */
[----:B------:R-:W-:-:S02]  /*0590*/  LOP3.LUT R3, R0, 0x1f, RZ, 0xc0, !PT ;  /* 0x0000001f00037812 */ /* 0x000fc400078ec0ff */
[----:B------:R-:W-:Y:S01]  /*05a0*/  @!P0 LOP3.LUT R6, R6, 0x60, RZ, 0xc0, !PT ;  /* 0x0000006006068812 */ /* 0x000fe200078ec0ff */
[----:B------:R-:W-:Y:S06]  /*05b0*/  @!P0 BRA `(.L_x_0) ;  /* 0x0000001c00a88947 */ /* 0x000fec0003800000 */
[----:B------:R-:W-:Y:S01]  /*05c0*/  IABS R21, R18 ;  /* 0x0000001200157213 */ /* 0x000fe20000000000 */
[----:B------:R-:W-:Y:S01]  /*05d0*/  ULDC.64 UR8, c[0x0][0x210] ;  /* 0x0000840000087ab9 */ /* 0x000fe20000000a00 */
[----:B------:R-:W-:Y:S01]  /*05e0*/  IABS R11, R19 ;  /* 0x00000013000b7213 */ /* 0x000fe20000000000 */
[----:B------:R-:W-:Y:S01]  /*05f0*/  ULDC UR5, c[0x0][0x234] ;  /* 0x00008d0000057ab9 */ /* 0x000fe20000000800 */
[----:B------:R-:W0:Y:S01]  /*0600*/  I2F.RP R6, R21 ;  /* 0x0000001500067306 */ /* 0x000e220000209400 */
[----:B------:R-:W-:Y:S02]  /*0610*/  IABS R16, R2 ;  /* 0x0000000200107213 */ /* 0x000fe40000000000 */
[----:B------:R-:W-:-:S05]  /*0620*/  ISETP.NE.AND P4, PT, R18, RZ, PT ;  /* 0x000000ff1200720c */ /* 0x000fca0003f85270 */
[----:B------:R-:W1:Y:S08]  /*0630*/  I2F.RP R5, R11 ;  /* 0x0000000b00057306 */ /* 0x000e700000209400 */
[----:B0-----:R-:W0:Y:S08]  /*0640*/  MUFU.RCP R6, R6 ;  /* 0x0000000600067308 */ /* 0x001e300000001000 */
[----:B-1----:R-:W1:Y:S01]  /*0650*/  MUFU.RCP R5, R5 ;  /* 0x0000000500057308 */ /* 0x002e620000001000 */
[----:B0-----:R-:W-:-:S07]  /*0660*/  VIADD R14, R6, 0xffffffe ;  /* 0x0ffffffe060e7836 */ /* 0x001fce0000000000 */
[----:B------:R0:W2:Y:S01]  /*0670*/  F2I.FTZ.U32.TRUNC.NTZ R15, R14 ;  /* 0x0000000e000f7305 */ /* 0x0000a2000021f000 */
[----:B-1----:R-:W-:Y:S01]  /*0680*/  VIADD R12, R5, 0xffffffe ;  /* 0x0ffffffe050c7836 */ /* 0x002fe20000000000 */
[----:B------:R-:W-:-:S06]  /*0690*/  LEA.HI R5, R8, R7, RZ, 0x1b ;  /* 0x0000000708057211 */ /* 0x000fcc00078fd8ff */
[----:B------:R1:W3:Y:S01]  /*06a0*/  F2I.FTZ.U32.TRUNC.NTZ R13, R12 ;  /* 0x0000000c000d7305 */ /* 0x0002e2000021f000 */
[----:B0-----:R-:W-:Y:S01]  /*06b0*/  IMAD.MOV.U32 R14, RZ, RZ, RZ ;  /* 0x000000ffff0e7224 */ /* 0x001fe200078e00ff */
[----:B------:R-:W-:Y:S01]  /*06c0*/  IABS R40, R5 ;  /* 0x0000000500287213 */ /* 0x000fe20000000000 */
[C---:B------:R-:W-:Y:S02]  /*06d0*/  VIADD R22, R5.reuse, 0x3c ;  /* 0x0000003c05167836 */ /* 0x040fe40000000000 */
[----:B------:R-:W-:Y:S02]  /*06e0*/  VIADD R23, R5, 0x38 ;  /* 0x0000003805177836 */ /* 0x000fe40000000000 */
[----:B--2---:R-:W-:Y:S02]  /*06f0*/  IMAD.MOV R10, RZ, RZ, -R15 ;  /* 0x000000ffff0a7224 */ /* 0x004fe400078e0a0f */
[----:B-1----:R-:W-:Y:S01]  /*0700*/  IMAD.MOV.U32 R12, RZ, RZ, RZ ;  /* 0x000000ffff0c7224 */ /* 0x002fe200078e00ff */
[----:B------:R-:W-:Y:S01]  /*0710*/  ISETP.GE.AND P3, PT, R23, RZ, PT ;  /* 0x000000ff1700720c */ /* 0x000fe20003f66270 */
[----:B------:R-:W-:Y:S01]  /*0720*/  IMAD R9, R10, R21, RZ ;  /* 0x000000150a097224 */ /* 0x000fe200078e02ff */
[----:B------:R-:W-:Y:S01]  /*0730*/  IABS R10, R22 ;  /* 0x00000016000a7213 */ /* 0x000fe20000000000 */
[----:B------:R-:W-:-:S02]  /*0740*/  VIADD R24, R5, 0x34 ;  /* 0x0000003405187836 */ /* 0x000fc40000000000 */
[----:B------:R-:W-:-:S04]  /*0750*/  IMAD.HI.U32 R15, R15, R9, R14 ;  /* 0x000000090f0f7227 */ /* 0x000fc800078e000e */
[----:B---3--:R-:W-:Y:S02]  /*0760*/  IMAD.MOV R6, RZ, RZ, -R13 ;  /* 0x000000ffff067224 */ /* 0x008fe400078e0a0d */
[----:B------:R-:W-:-:S04]  /*0770*/  IMAD.HI.U32 R15, R15, R16, RZ ;  /* 0x000000100f0f7227 */ /* 0x000fc800078e00ff */
[----:B------:R-:W-:Y:S02]  /*0780*/  IMAD.MOV R15, RZ, RZ, -R15 ;  /* 0x000000ffff0f7224 */ /* 0x000fe400078e0a0f */
[----:B------:R-:W-:Y:S02]  /*0790*/  IMAD R9, R6, R11, RZ ;  /* 0x0000000b06097224 */ /* 0x000fe400078e02ff */
[----:B------:R-:W-:Y:S01]  /*07a0*/  IMAD R16, R21, R15, R16 ;  /* 0x0000000f15107224 */ /* 0x000fe200078e0210 */
[----:B------:R-:W-:Y:S01]  /*07b0*/  IABS R15, R24 ;  /* 0x00000018000f7213 */ /* 0x000fe20000000000 */
[----:B------:R-:W-:Y:S01]  /*07c0*/  IMAD.HI.U32 R6, R13, R9, R12 ;  /* 0x000000090d067227 */ /* 0x000fe200078e000c */
[----:B------:R-:W-:Y:S02]  /*07d0*/  IABS R13, R23 ;  /* 0x00000017000d7213 */ /* 0x000fe40000000000 */
[----:B------:R-:W-:Y:S01]  /*07e0*/  ISETP.GT.U32.AND P0, PT, R21, R16, PT ;  /* 0x000000101500720c */ /* 0x000fe20003f04070 */
[----:B------:R-:W-:-:S02]  /*07f0*/  IMAD.MOV.U32 R12, RZ, RZ, R10 ;  /* 0x000000ffff0c7224 */ /* 0x000fc400078e000a */
[----:B------:R-:W-:-:S04]  /*0800*/  IMAD.HI.U32 R10, R6, R13, RZ ;  /* 0x0000000d060a7227 */ /* 0x000fc800078e00ff */
[----:B------:R-:W-:Y:S02]  /*0810*/  IMAD.MOV R14, RZ, RZ, -R10 ;  /* 0x000000ffff0e7224 */ /* 0x000fe400078e0a0a */
[----:B------:R-:W-:-:S04]  /*0820*/  IMAD.HI.U32 R9, R6, R12, RZ ;  /* 0x0000000c06097227 */ /* 0x000fc800078e00ff */
[----:B------:R-:W-:Y:S02]  /*0830*/  @!P0 IMAD.IADD R16, R16, 0x1, -R21 ;  /* 0x0000000110108824 */ /* 0x000fe400078e0a15 */
[----:B------:R-:W-:Y:S02]  /*0840*/  IMAD R13, R11, R14, R13 ;  /* 0x0000000e0b0d7224 */ /* 0x000fe400078e020d */
[----:B------:R-:W-:Y:S01]  /*0850*/  IMAD.MOV R9, RZ, RZ, -R9 ;  /* 0x000000ffff097224 */ /* 0x000fe200078e0a09 */
[----:B------:R-:W-:Y:S01]  /*0860*/  ISETP.GT.U32.AND P2, PT, R21, R16, PT ;  /* 0x000000101500720c */ /* 0x000fe20003f44070 */
[----:B------:R-:W-:Y:S01]  /*0870*/  VIADD R25, R5, 0x30 ;  /* 0x0000003005197836 */ /* 0x000fe20000000000 */
[C---:B------:R-:W-:Y:S01]  /*0880*/  ISETP.GT.U32.AND P1, PT, R11.reuse, R13, PT ;  /* 0x0000000d0b00720c */ /* 0x040fe20003f24070 */
[----:B------:R-:W-:Y:S02]  /*0890*/  IMAD R12, R11, R9, R12 ;  /* 0x000000090b0c7224 */ /* 0x000fe400078e020c */
[----:B------:R-:W-:Y:S01]  /*08a0*/  IMAD.HI.U32 R9, R6, R15, RZ ;  /* 0x0000000f06097227 */ /* 0x000fe200078e00ff */
[----:B------:R-:W-:-:S02]  /*08b0*/  IABS R20, R25 ;  /* 0x0000001900147213 */ /* 0x000fc40000000000 */
[----:B------:R-:W-:Y:S01]  /*08c0*/  ISETP.GT.U32.AND P0, PT, R11, R12, PT ;  /* 0x0000000c0b00720c */ /* 0x000fe20003f04070 */
[----:B------:R-:W-:Y:S02]  /*08d0*/  IMAD.MOV R14, RZ, RZ, -R9 ;  /* 0x000000ffff0e7224 */ /* 0x000fe400078e0a09 */
[----:B------:R-:W-:-:S04]  /*08e0*/  IMAD.HI.U32 R10, R6, R20, RZ ;  /* 0x00000014060a7227 */ /* 0x000fc800078e00ff */
[----:B------:R-:W-:Y:S01]  /*08f0*/  @!P2 IMAD.IADD R16, R16, 0x1, -R21 ;  /* 0x000000011010a824 */ /* 0x000fe200078e0a15 */
[----:B------:R-:W-:Y:S01]  /*0900*/  ISETP.GE.AND P2, PT, R2, RZ, PT ;  /* 0x000000ff0200720c */ /* 0x000fe20003f46270 */
[----:B------:R-:W-:Y:S02]  /*0910*/  IMAD R14, R11, R14, R15 ;  /* 0x0000000e0b0e7224 */ /* 0x000fe400078e020f */
[----:B------:R-:W-:Y:S02]  /*0920*/  IMAD.MOV R10, RZ, RZ, -R10 ;  /* 0x000000ffff0a7224 */ /* 0x000fe400078e0a0a */
[----:B------:R-:W-:Y:S01]  /*0930*/  @!P1 IMAD.IADD R13, R13, 0x1, -R11 ;  /* 0x000000010d0d9824 */ /* 0x000fe200078e0a0b */
[C---:B------:R-:W-:Y:S01]  /*0940*/  ISETP.GT.U32.AND P1, PT, R11.reuse, R14, PT ;  /* 0x0000000e0b00720c */ /* 0x040fe20003f24070 */
[----:B------:R-:W-:Y:S01]  /*0950*/  IMAD R20, R11, R10, R20 ;  /* 0x0000000a0b147224 */ /* 0x000fe200078e0214 */
[----:B------:R-:W-:Y:S01]  /*0960*/  SHF.R.S32.HI R10, RZ, 0x1f, R17 ;  /* 0x0000001fff0a7819 */ /* 0x000fe20000011411 */
[----:B------:R-:W-:Y:S01]  /*0970*/  VIADD R26, R5, 0x2c ;  /* 0x0000002c051a7836 */ /* 0x000fe20000000000 */
[C---:B------:R-:W-:Y:S01]  /*0980*/  ISETP.GT.U32.AND P5, PT, R11.reuse, R13, PT ;  /* 0x0000000d0b00720c */ /* 0x040fe20003fa4070 */
[--C-:B------:R-:W-:Y:S01]  /*0990*/  @!P0 IMAD.IADD R12, R12, 0x1, -R11.reuse ;  /* 0x000000010c0c8824 */ /* 0x100fe200078e0a0b */
[----:B------:R-:W-:Y:S01]  /*09a0*/  ISETP.GE.AND P0, PT, R22, RZ, PT ;  /* 0x000000ff1600720c */ /* 0x000fe20003f06270 */
[----:B------:R-:W-:Y:S01]  /*09b0*/  @!P2 IMAD.MOV R16, RZ, RZ, -R16 ;  /* 0x000000ffff10a224 */ /* 0x000fe200078e0a10 */
[----:B------:R-:W-:Y:S01]  /*09c0*/  ISETP.GT.U32.AND P2, PT, R11, R20, PT ;  /* 0x000000140b00720c */ /* 0x000fe20003f44070 */
[C---:B------:R-:W-:Y:S01]  /*09d0*/  VIADD R22, R5.reuse, 0x1c ;  /* 0x0000001c05167836 */ /* 0x040fe20000000000 */
[----:B------:R-:W-:Y:S01]  /*09e0*/  IABS R15, R26 ;  /* 0x0000001a000f7213 */ /* 0x000fe20000000000 */
[----:B------:R-:W-:Y:S01]  /*09f0*/  VIADD R23, R5, 0x18 ;  /* 0x0000001805177836 */ /* 0x000fe20000000000 */
[----:B------:R-:W-:Y:S01]  /*0a00*/  ISETP.GT.U32.AND P6, PT, R11, R12, PT ;  /* 0x0000000c0b00720c */ /* 0x000fe20003fc4070 */
[----:B------:R-:W-:Y:S01]  /*0a10*/  @!P1 IMAD.IADD R14, R14, 0x1, -R11 ;  /* 0x000000010e0e9824 */ /* 0x000fe200078e0a0b */
[----:B------:R-:W-:Y:S01]  /*0a20*/  LEA.HI R17, R10, R17, RZ, 0x5 ;  /* 0x000000110a117211 */ /* 0x000fe200078f28ff */
[----:B------:R-:W-:Y:S01]  /*0a30*/  IMAD.HI.U32 R9, R6, R15, RZ ;  /* 0x0000000f06097227 */ /* 0x000fe200078e00ff */
[----:B------:R-:W-:-:S02]  /*0a40*/  @!P4 LOP3.LUT R16, RZ, R18, RZ, 0x33, !PT ;  /* 0x00000012ff10c212 */ /* 0x000fc400078e33ff */
[----:B------:R-:W-:Y:S01]  /*0a50*/  ISETP.GT.U32.AND P1, PT, R11, R14, PT ;  /* 0x0000000e0b00720c */ /* 0x000fe20003f24070 */
[----:B------:R-:W-:Y:S01]  /*0a60*/  IMAD.MOV R10, RZ, RZ, -R9 ;  /* 0x000000ffff0a7224 */ /* 0x000fe200078e0a09 */
[----:B------:R-:W-:Y:S01]  /*0a70*/  ISETP.GE.AND P4, PT, R24, RZ, PT ;  /* 0x000000ff1800720c */ /* 0x000fe20003f86270 */
[----:B------:R-:W-:Y:S01]  /*0a80*/  VIADD R9, R5, 0x28 ;  /* 0x0000002805097836 */ /* 0x000fe20000000000 */
[----:B------:R-:W-:Y:S01]  /*0a90*/  IABS R30, R22 ;  /* 0x00000016001e7213 */ /* 0x000fe20000000000 */
[----:B------:R-:W-:Y:S01]  /*0aa0*/  @!P2 IMAD.IADD R20, R20, 0x1, -R11 ;  /* 0x000000011414a824 */ /* 0x000fe200078e0a0b */
[----:B------:R-:W-:Y:S01]  /*0ab0*/  IABS R32, R23 ;  /* 0x0000001700207213 */ /* 0x000fe20000000000 */
[C---:B------:R-:W-:Y:S01]  /*0ac0*/  IMAD R10, R11.reuse, R10, R15 ;  /* 0x0000000a0b0a7224 */ /* 0x040fe200078e020f */
[----:B------:R-:W-:Y:S01]  /*0ad0*/  IABS R24, R9 ;  /* 0x0000000900187213 */ /* 0x000fe20000000000 */
[--C-:B------:R-:W-:Y:S01]  /*0ae0*/  @!P6 IMAD.IADD R12, R12, 0x1, -R11.reuse ;  /* 0x000000010c0ce824 */ /* 0x100fe200078e0a0b */
[----:B------:R-:W-:Y:S01]  /*0af0*/  ISETP.GT.U32.AND P2, PT, R11, R20, PT ;  /* 0x000000140b00720c */ /* 0x000fe20003f44070 */
[----:B------:R-:W-:Y:S01]  /*0b00*/  VIADD R15, R5, 0x24 ;  /* 0x00000024050f7836 */ /* 0x000fe20000000000 */
[----:B------:R-:W-:Y:S01]  /*0b10*/  ISETP.GE.AND P6, PT, R25, RZ, PT ;  /* 0x000000ff1900720c */ /* 0x000fe20003fc6270 */
[----:B------:R-:W-:Y:S01]  /*0b20*/  @!P5 IMAD.IADD R13, R13, 0x1, -R11 ;  /* 0x000000010d0dd824 */ /* 0x000fe200078e0a0b */
[----:B------:R-:W-:Y:S01]  /*0b30*/  ISETP.GE.AND P5, PT, R26, RZ, PT ;  /* 0x000000ff1a00720c */ /* 0x000fe20003fa6270 */
[----:B------:R-:W-:Y:S01]  /*0b40*/  @!P0 IMAD.MOV R12, RZ, RZ, -R12 ;  /* 0x000000ffff0c8224 */ /* 0x000fe200078e0a0c */
[----:B------:R-:W-:Y:S01]  /*0b50*/  ISETP.GE.AND P0, PT, R9, RZ, PT ;  /* 0x000000ff0900720c */ /* 0x000fe20003f06270 */
[----:B------:R-:W-:Y:S01]  /*0b60*/  IMAD.HI.U32 R9, R6, R24, RZ ;  /* 0x0000001806097227 */ /* 0x000fe200078e00ff */
[----:B------:R-:W-:-:S02]  /*0b70*/  IABS R26, R15 ;  /* 0x0000000f001a7213 */ /* 0x000fc40000000000 */
[----:B------:R-:W-:Y:S01]  /*0b80*/  SHF.R.S32.HI R17, RZ, 0x5, R17 ;  /* 0x00000005ff117819 */ /* 0x000fe20000011411 */
[----:B------:R-:W-:Y:S01]  /*0b90*/  @!P1 IMAD.IADD R14, R14, 0x1, -R11 ;  /* 0x000000010e0e9824 */ /* 0x000fe200078e0a0b */
[----:B------:R-:W-:Y:S01]  /*0ba0*/  ISETP.GE.AND P1, PT, R15, RZ, PT ;  /* 0x000000ff0f00720c */ /* 0x000fe20003f26270 */
[----:B------:R-:W-:-:S04]  /*0bb0*/  IMAD.HI.U32 R15, R6, R26, RZ ;  /* 0x0000001a060f7227 */ /* 0x000fc800078e00ff */
[----:B------:R-:W-:Y:S02]  /*0bc0*/  IMAD.MOV R9, RZ, RZ, -R9 ;  /* 0x000000ffff097224 */ /* 0x000fe400078e0a09 */
[----:B------:R-:W-:Y:S02]  /*0bd0*/  VIADD R18, R5, 0x20 ;  /* 0x0000002005127836 */ /* 0x000fe40000000000 */
[----:B------:R-:W-:Y:S02]  /*0be0*/  @!P2 IMAD.IADD R20, R20, 0x1, -R11 ;  /* 0x000000011414a824 */ /* 0x000fe400078e0a0b */
[----:B------:R-:W-:Y:S01]  /*0bf0*/  IMAD.MOV R15, RZ, RZ, -R15 ;  /* 0x000000ffff0f7224 */ /* 0x000fe200078e0a0f */
[----:B------:R-:W-:Y:S01]  /*0c00*/  ISETP.GE.AND P2, PT, R18, RZ, PT ;  /* 0x000000ff1200720c */ /* 0x000fe20003f46270 */
[C---:B------:R-:W-:Y:S01]  /*0c10*/  IMAD R24, R11.reuse, R9, R24 ;  /* 0x000000090b187224 */ /* 0x040fe200078e0218 */
[----:B------:R-:W-:Y:S01]  /*0c20*/  IABS R21, R18 ;  /* 0x0000001200157213 */ /* 0x000fe20000000000 */
[----:B------:R-:W-:-:S02]  /*0c30*/  IMAD R26, R11, R15, R26 ;  /* 0x0000000f0b1a7224 */ /* 0x000fc400078e021a */
[----:B------:R-:W-:Y:S02]  /*0c40*/  IMAD.MOV.U32 R18, RZ, RZ, R20 ;  /* 0x000000ffff127224 */ /* 0x000fe400078e0014 */
[----:B------:R-:W-:Y:S01]  /*0c50*/  @!P4 IMAD.MOV R14, RZ, RZ, -R14 ;  /* 0x000000ffff0ec224 */ /* 0x000fe200078e0a0e */
[C---:B------:R-:W-:Y:S01]  /*0c60*/  ISETP.GT.U32.AND P4, PT, R11.reuse, R24, PT ;  /* 0x000000180b00720c */ /* 0x040fe20003f84070 */
[----:B------:R-:W-:Y:S01]  /*0c70*/  @!P6 IMAD.MOV R18, RZ, RZ, -R18 ;  /* 0x000000ffff12e224 */ /* 0x000fe200078e0a12 */
[----:B------:R-:W-:Y:S01]  /*0c80*/  ISETP.GT.U32.AND P6, PT, R11, R26, PT ;  /* 0x0000001a0b00720c */ /* 0x000fe20003fc4070 */
[----:B------:R-:W-:-:S04]  /*0c90*/  IMAD.HI.U32 R9, R6, R21, RZ ;  /* 0x0000001506097227 */ /* 0x000fc800078e00ff */
[----:B------:R-:W-:-:S04]  /*0ca0*/  IMAD.HI.U32 R15, R6, R30, RZ ;  /* 0x0000001e060f7227 */ /* 0x000fc800078e00ff */
[----:B------:R-:W-:Y:S02]  /*0cb0*/  IMAD.MOV R20, RZ, RZ, -R9 ;  /* 0x000000ffff147224 */ /* 0x000fe400078e0a09 */
[--C-:B------:R-:W-:Y:S02]  /*0cc0*/  @!P4 IMAD.IADD R24, R24, 0x1, -R11.reuse ;  /* 0x000000011818c824 */ /* 0x100fe400078e0a0b */
[----:B------:R-:W-:Y:S02]  /*0cd0*/  @!P6 IMAD.IADD R26, R26, 0x1, -R11 ;  /* 0x000000011a1ae824 */ /* 0x000fe400078e0a0b */
[----:B------:R-:W-:Y:S01]  /*0ce0*/  @!P3 IMAD.MOV R13, RZ, RZ, -R13 ;  /* 0x000000ffff0db224 */ /* 0x000fe200078e0a0d */
[C---:B------:R-:W-:Y:S01]  /*0cf0*/  ISETP.GT.U32.AND P4, PT, R11.reuse, R24, PT ;  /* 0x000000180b00720c */ /* 0x040fe20003f84070 */
[----:B------:R-:W-:Y:S01]  /*0d00*/  IMAD.MOV R15, RZ, RZ, -R15 ;  /* 0x000000ffff0f7224 */ /* 0x000fe200078e0a0f */
[C---:B------:R-:W-:Y:S01]  /*0d10*/  ISETP.GT.U32.AND P6, PT, R11.reuse, R26, PT ;  /* 0x0000001a0b00720c */ /* 0x040fe20003fc4070 */
[C---:B------:R-:W-:Y:S01]  /*0d20*/  IMAD R20, R11.reuse, R20, R21 ;  /* 0x000000140b147224 */ /* 0x040fe200078e0215 */
[C---:B------:R-:W-:Y:S01]  /*0d30*/  ISETP.GT.U32.AND P3, PT, R11.reuse, R10, PT ;  /* 0x0000000a0b00720c */ /* 0x040fe20003f64070 */
[----:B------:R-:W-:-:S02]  /*0d40*/  IMAD R30, R11, R15, R30 ;  /* 0x0000000f0b1e7224 */ /* 0x000fc400078e021e */
[----:B------:R-:W-:-:S04]  /*0d50*/  IMAD.HI.U32 R9, R6, R32, RZ ;  /* 0x0000002006097227 */ /* 0x000fc800078e00ff */
[----:B------:R-:W-:Y:S02]  /*0d60*/  VIADD R27, R5, 0x10 ;  /* 0x00000010051b7836 */ /* 0x000fe40000000000 */
[--C-:B------:R-:W-:Y:S01]  /*0d70*/  @!P4 IMAD.IADD R24, R24, 0x1, -R11.reuse ;  /* 0x000000011818c824 */ /* 0x100fe200078e0a0b */
[C---:B------:R-:W-:Y:S01]  /*0d80*/  ISETP.GT.U32.AND P4, PT, R11.reuse, R20, PT ;  /* 0x000000140b00720c */ /* 0x040fe20003f84070 */
[--C-:B------:R-:W-:Y:S01]  /*0d90*/  @!P6 IMAD.IADD R26, R26, 0x1, -R11.reuse ;  /* 0x000000011a1ae824 */ /* 0x100fe200078e0a0b */
[----:B------:R-:W-:Y:S01]  /*0da0*/  ISETP.GT.U32.AND P6, PT, R11, R30, PT ;  /* 0x0000001e0b00720c */ /* 0x000fe20003fc4070 */
[----:B------:R-:W-:Y:S01]  /*0db0*/  @!P3 IMAD.IADD R10, R10, 0x1, -R11 ;  /* 0x000000010a0ab824 */ /* 0x000fe200078e0a0b */
[----:B------:R-:W-:Y:S01]  /*0dc0*/  IABS R36, R27 ;  /* 0x0000001b00247213 */ /* 0x000fe20000000000 */
[----:B------:R-:W-:Y:S02]  /*0dd0*/  IMAD.MOV R9, RZ, RZ, -R9 ;  /* 0x000000ffff097224 */ /* 0x000fe400078e0a09 */
[----:B------:R-:W-:Y:S01]  /*0de0*/  VIADD R29, R5, 0xc ;  /* 0x0000000c051d7836 */ /* 0x000fe20000000000 */
[C---:B------:R-:W-:Y:S01]  /*0df0*/  ISETP.GT.U32.AND P3, PT, R11.reuse, R10, PT ;  /* 0x0000000a0b00720c */ /* 0x040fe20003f64070 */
[----:B------:R-:W-:-:S02]  /*0e00*/  IMAD R32, R11, R9, R32 ;  /* 0x000000090b207224 */ /* 0x000fc400078e0220 */
[----:B------:R-:W-:Y:S01]  /*0e10*/  IMAD.HI.U32 R21, R6, R36, RZ ;  /* 0x0000002406157227 */ /* 0x000fe200078e00ff */
[----:B------:R-:W-:-:S03]  /*0e20*/  IABS R38, R29 ;  /* 0x0000001d00267213 */ /* 0x000fc60000000000 */
[--C-:B------:R-:W-:Y:S01]  /*0e30*/  @!P4 IMAD.IADD R20, R20, 0x1, -R11.reuse ;  /* 0x000000011414c824 */ /* 0x100fe200078e0a0b */
[C---:B------:R-:W-:Y:S01]  /*0e40*/  ISETP.GT.U32.AND P4, PT, R11.reuse, R32, PT ;  /* 0x000000200b00720c */ /* 0x040fe20003f84070 */
[----:B------:R-:W-:Y:S02]  /*0e50*/  @!P6 IMAD.IADD R30, R30, 0x1, -R11 ;  /* 0x000000011e1ee824 */ /* 0x000fe400078e0a0b */
[----:B------:R-:W-:Y:S01]  /*0e60*/  IMAD.MOV R21, RZ, RZ, -R21 ;  /* 0x000000ffff157224 */ /* 0x000fe200078e0a15 */
[----:B------:R-:W-:Y:S01]  /*0e70*/  ISETP.GT.U32.AND P6, PT, R11, R20, PT ;  /* 0x000000140b00720c */ /* 0x000fe20003fc4070 */
[----:B------:R-:W-:Y:S01]  /*0e80*/  @!P3 IMAD.IADD R10, R10, 0x1, -R11 ;  /* 0x000000010a0ab824 */ /* 0x000fe200078e0a0b */
[----:B------:R-:W-:Y:S01]  /*0e90*/  ISETP.GE.AND P3, PT, R22, RZ, PT ;  /* 0x000000ff1600720c */ /* 0x000fe20003f66270 */
[----:B------:R-:W-:-:S04]  /*0ea0*/  IMAD.HI.U32 R22, R6, R38, RZ ;  /* 0x0000002606167227 */ /* 0x000fc800078e00ff */
[----:B------:R-:W-:Y:S02]  /*0eb0*/  IMAD.MOV R22, RZ, RZ, -R22 ;  /* 0x000000ffff167224 */ /* 0x000fe400078e0a16 */
[C---:B------:R-:W-:Y:S02]  /*0ec0*/  IMAD R36, R11.reuse, R21, R36 ;  /* 0x000000150b247224 */ /* 0x040fe400078e0224 */
[C---:B------:R-:W-:Y:S02]  /*0ed0*/  IMAD R38, R11.reuse, R22, R38 ;  /* 0x000000160b267224 */ /* 0x040fe400078e0226 */
[----:B------:R-:W-:Y:S02]  /*0ee0*/  @!P6 IMAD.IADD R20, R20, 0x1, -R11 ;  /* 0x000000011414e824 */ /* 0x000fe400078e0a0b */
[----:B------:R-:W-:Y:S01]  /*0ef0*/  @!P1 IMAD.MOV R26, RZ, RZ, -R26 ;  /* 0x000000ffff1a9224 */ /* 0x000fe200078e0a1a */
[----:B------:R-:W-:Y:S01]  /*0f00*/  ISETP.GT.U32.AND P1, PT, R11, R36, PT ;  /* 0x000000240b00720c */ /* 0x000fe20003f24070 */
[----:B------:R-:W-:-:S02]  /*0f10*/  IMAD.MOV.U32 R28, RZ, RZ, R20 ;  /* 0x000000ffff1c7224 */ /* 0x000fc400078e0014 */
[----:B------:R-:W-:Y:S01]  /*0f20*/  @!P4 IMAD.IADD R32, R32, 0x1, -R11 ;  /* 0x000000012020c824 */ /* 0x000fe200078e0a0b */
[----:B------:R-:W-:Y:S01]  /*0f30*/  ISETP.GT.U32.AND P4, PT, R11, R30, PT ;  /* 0x0000001e0b00720c */ /* 0x000fe20003f84070 */
[----:B------:R-:W-:-:S04]  /*0f40*/  IMAD.HI.U32 R9, R6, R40, RZ ;  /* 0x0000002806097227 */ /* 0x000fc800078e00ff */
[----:B------:R-:W-:Y:S02]  /*0f50*/  IMAD.MOV.U32 R22, RZ, RZ, R10 ;  /* 0x000000ffff167224 */ /* 0x000fe400078e000a */
[----:B------:R-:W-:Y:S01]  /*0f60*/  @!P2 IMAD.MOV R28, RZ, RZ, -R28 ;  /* 0x000000ffff1ca224 */ /* 0x000fe200078e0a1c */
[----:B------:R-:W-:Y:S01]  /*0f70*/  ISETP.GT.U32.AND P2, PT, R11, R38, PT ;  /* 0x000000260b00720c */ /* 0x000fe20003f44070 */
[----:B------:R-:W-:Y:S02]  /*0f80*/  VIADD R21, R5, 0x8 ;  /* 0x0000000805157836 */ /* 0x000fe40000000000 */
[----:B------:R-:W-:Y:S01]  /*0f90*/  @!P0 IMAD.MOV R24, RZ, RZ, -R24 ;  /* 0x000000ffff188224 */ /* 0x000fe200078e0a18 */
[----:B------:R-:W-:Y:S01]  /*0fa0*/  ISETP.GT.U32.AND P0, PT, R11, R32, PT ;  /* 0x000000200b00720c */ /* 0x000fe20003f04070 */
[----:B------:R-:W-:Y:S02]  /*0fb0*/  IMAD.MOV R10, RZ, RZ, -R9 ;  /* 0x000000ffff0a7224 */ /* 0x000fe400078e0a09 */
[----:B------:R-:W-:Y:S01]  /*0fc0*/  @!P5 IMAD.MOV R22, RZ, RZ, -R22 ;  /* 0x000000ffff16d224 */ /* 0x000fe200078e0a16 */
[C---:B------:R-:W-:Y:S01]  /*0fd0*/  ISETP.GE.AND P5, PT, R5.reuse, RZ, PT ;  /* 0x000000ff0500720c */ /* 0x040fe20003fa6270 */
[----:B------:R-:W-:-:S02]  /*0fe0*/  VIADD R25, R5, 0x14 ;  /* 0x0000001405197836 */ /* 0x000fc40000000000 */
[----:B------:R-:W-:Y:S01]  /*0ff0*/  VIADD R9, R5, 0x4 ;  /* 0x0000000405097836 */ /* 0x000fe20000000000 */
[----:B------:R-:W-:Y:S01]  /*1000*/  IABS R5, R21 ;  /* 0x0000001500057213 */ /* 0x000fe20000000000 */
[C---:B------:R-:W-:Y:S01]  /*1010*/  IMAD R40, R11.reuse, R10, R40 ;  /* 0x0000000a0b287224 */ /* 0x040fe200078e0228 */
[----:B------:R-:W-:Y:S01]  /*1020*/  IABS R34, R25 ;  /* 0x0000001900227213 */ /* 0x000fe20000000000 */
[----:B------:R-:W-:Y:S01]  /*1030*/  @!P1 IMAD.IADD R36, R36, 0x1, -R11 ;  /* 0x0000000124249824 */ /* 0x000fe200078e0a0b */
[----:B------:R-:W-:Y:S01]  /*1040*/  IABS R42, R9 ;  /* 0x00000009002a7213 */ /* 0x000fe20000000000 */
[----:B------:R-:W-:Y:S02]  /*1050*/  IMAD.MOV.U32 R10, RZ, RZ, R5 ;  /* 0x000000ffff0a7224 */ /* 0x000fe400078e0005 */
[----:B------:R-:W-:Y:S01]  /*1060*/  @!P2 IMAD.IADD R38, R38, 0x1, -R11 ;  /* 0x000000012626a824 */ /* 0x000fe200078e0a0b */
[----:B------:R-:W-:Y:S01]  /*1070*/  ISETP.GT.U32.AND P2, PT, R11, R36, PT ;  /* 0x000000240b00720c */ /* 0x000fe20003f44070 */
[----:B------:R-:W-:-:S04]  /*1080*/  IMAD.HI.U32 R15, R6, R34, RZ ;  /* 0x00000022060f7227 */ /* 0x000fc800078e00ff */
[----:B------:R-:W-:-:S04]  /*1090*/  IMAD.HI.U32 R5, R6, R10, RZ ;  /* 0x0000000a06057227 */ /* 0x000fc800078e00ff */
[----:B------:R-:W-:Y:S01]  /*10a0*/  @!P0 IMAD.IADD R32, R32, 0x1, -R11 ;  /* 0x0000000120208824 */ /* 0x000fe200078e0a0b */
[----:B------:R-:W-:Y:S01]  /*10b0*/  ISETP.GE.AND P0, PT, R23, RZ, PT ;  /* 0x000000ff1700720c */ /* 0x000fe20003f06270 */
[----:B------:R-:W-:-:S04]  /*10c0*/  IMAD.HI.U32 R6, R6, R42, RZ ;  /* 0x0000002a06067227 */ /* 0x000fc800078e00ff */
[----:B------:R-:W-:Y:S01]  /*10d0*/  @!P4 IMAD.IADD R30, R30, 0x1, -R11 ;  /* 0x000000011e1ec824 */ /* 0x000fe200078e0a0b */
[C---:B------:R-:W-:Y:S01]  /*10e0*/  ISETP.GT.U32.AND P4, PT, R11.reuse, R40, PT ;  /* 0x000000280b00720c */ /* 0x040fe20003f84070 */
[----:B------:R-:W-:Y:S02]  /*10f0*/  IMAD.MOV R6, RZ, RZ, -R6 ;  /* 0x000000ffff067224 */ /* 0x000fe400078e0a06 */
[----:B------:R-:W-:Y:S02]  /*1100*/  IMAD.MOV R5, RZ, RZ, -R5 ;  /* 0x000000ffff057224 */ /* 0x000fe400078e0a05 */
[C---:B------:R-:W-:Y:S02]  /*1110*/  IMAD R42, R11.reuse, R6, R42 ;  /* 0x000000060b2a7224 */ /* 0x040fe400078e022a */
[----:B------:R-:W-:Y:S02]  /*1120*/  IMAD.MOV R15, RZ, RZ, -R15 ;  /* 0x000000ffff0f7224 */ /* 0x000fe400078e0a0f */
[C---:B------:R-:W-:Y:S01]  /*1130*/  IMAD R20, R11.reuse, R5, R10 ;  /* 0x000000050b147224 */ /* 0x040fe200078e020a */
[----:B------:R-:W-:Y:S01]  /*1140*/  SHF.R.S32.HI R10, RZ, 0x6, R0 ;  /* 0x00000006ff0a7819 */ /* 0x000fe20000011400 */
[--C-:B------:R-:W-:Y:S01]  /*1150*/  @!P2 IMAD.IADD R36, R36, 0x1, -R11.reuse ;  /* 0x000000012424a824 */ /* 0x100fe200078e0a0b */
[C---:B------:R-:W-:Y:S01]  /*1160*/  ISETP.GT.U32.AND P2, PT, R11.reuse, R42, PT ;  /* 0x0000002a0b00720c */ /* 0x040fe20003f44070 */
[C---:B------:R-:W-:Y:S01]  /*1170*/  IMAD R34, R11.reuse, R15, R34 ;  /* 0x0000000f0b227224 */ /* 0x040fe200078e0222 */
[----:B------:R-:W-:Y:S01]  /*1180*/  SGXT R10, R10, 0x1 ;  /* 0x000000010a0a781a */ /* 0x000fe20000000200 */
[----:B------:R-:W-:Y:S01]  /*1190*/  @!P0 IMAD.MOV R32, RZ, RZ, -R32 ;  /* 0x000000ffff208224 */ /* 0x000fe200078e0a20 */
[C---:B------:R-:W-:Y:S01]  /*11a0*/  ISETP.GT.U32.AND P0, PT, R11.reuse, R20, PT ;  /* 0x000000140b00720c */ /* 0x040fe20003f04070 */
[----:B------:R-:W-:Y:S01]  /*11b0*/  IMAD.SHL.U32 R5, R0, 0x40, RZ ;  /* 0x0000004000057824 */ /* 0x000fe200078e00ff */
[----:B------:R-:W-:Y:S01]  /*11c0*/  ISETP.GT.U32.AND P6, PT, R11, R34, PT ;  /* 0x000000220b00720c */ /* 0x000fe20003fc4070 */
[----:B------:R-:W-:-:S02]  /*11d0*/  @!P4 IMAD.IADD R40, R40, 0x1, -R11 ;  /* 0x000000012828c824 */ /* 0x000fc400078e0a0b */
[----:B------:R-:W-:Y:S01]  /*11e0*/  @!P3 IMAD.MOV R30, RZ, RZ, -R30 ;  /* 0x000000ffff1eb224 */ /* 0x000fe200078e0a1e */
[----:B------:R-:W-:Y:S02]  /*11f0*/  LOP3.LUT R6, R5, 0x1c0, RZ, 0xc0, !PT ;  /* 0x000001c005067812 */ /* 0x000fe400078ec0ff */
[C---:B------:R-:W-:Y:S01]  /*1200*/  ISETP.GT.U32.AND P4, PT, R11.reuse, R40, PT ;  /* 0x000000280b00720c */ /* 0x040fe20003f84070 */
[--C-:B------:R-:W-:Y:S01]  /*1210*/  @!P2 IMAD.IADD R42, R42, 0x1, -R11.reuse ;  /* 0x000000012a2aa824 */ /* 0x100fe200078e0a0b */
[C---:B------:R-:W-:Y:S01]  /*1220*/  ISETP.GT.U32.AND P3, PT, R11.reuse, R38, PT ;  /* 0x000000260b00720c */ /* 0x040fe20003f64070 */
[----:B------:R-:W-:Y:S02]  /*1230*/  VIADD R15, R6, UR4 ;  /* 0x00000004060f7c36 */ /* 0x000fe40008000000 */
[----:B------:R-:W-:Y:S01]  /*1240*/  @!P0 IMAD.IADD R20, R20, 0x1, -R11 ;  /* 0x0000000114148824 */ /* 0x000fe200078e0a0b */
[C---:B------:R-:W-:Y:S01]  /*1250*/  ISETP.GT.U32.AND P2, PT, R11.reuse, R42, PT ;  /* 0x0000002a0b00720c */ /* 0x040fe20003f44070 */
[----:B------:R-:W-:Y:S01]  /*1260*/  IMAD R44, R8, 0x10, R15 ;  /* 0x00000010082c7824 */ /* 0x000fe200078e020f */
[----:B------:R-:W-:Y:S01]  /*1270*/  SHF.R.S32.HI R15, RZ, 0x2, R0 ;  /* 0x00000002ff0f7819 */ /* 0x000fe20000011400 */
[----:B------:R-:W-:Y:S01]  /*1280*/  IMAD.SHL.U32 R6, R0, 0x20, RZ ;  /* 0x0000002000067824 */ /* 0x000fe200078e00ff */
[----:B------:R-:W-:Y:S01]  /*1290*/  ISETP.GT.U32.AND P0, PT, R11, R20, PT ;  /* 0x000000140b00720c */ /* 0x000fe20003f04070 */
[--C-:B------:R-:W-:Y:S01]  /*12a0*/  @!P6 IMAD.IADD R34, R34, 0x1, -R11.reuse ;  /* 0x000000012222e824 */ /* 0x100fe200078e0a0b */
[----:B------:R-:W-:Y:S01]  /*12b0*/  SGXT R15, R15, 0x1 ;  /* 0x000000010f0f781a */ /* 0x000fe20000000200 */
[--C-:B------:R-:W-:Y:S01]  /*12c0*/  @!P4 IMAD.IADD R40, R40, 0x1, -R11.reuse ;  /* 0x000000012828c824 */ /* 0x100fe200078e0a0b */
[----:B------:R-:W-:Y:S01]  /*12d0*/  LOP3.LUT R6, R6, 0x60, RZ, 0xc0, !PT ;  /* 0x0000006006067812 */ /* 0x000fe200078ec0ff */
[C---:B------:R-:W-:Y:S01]  /*12e0*/  IMAD.SHL.U32 R8, R0.reuse, 0x2, RZ ;  /* 0x0000000200087824 */ /* 0x040fe200078e00ff */
[----:B------:R-:W-:Y:S01]  /*12f0*/  ISETP.GE.AND P4, PT, R21, RZ, PT ;  /* 0x000000ff1500720c */ /* 0x000fe20003f86270 */
[C---:B------:R-:W-:Y:S01]  /*1300*/  IMAD.SHL.U32 R21, R0.reuse, 0x10, RZ ;  /* 0x0000001000157824 */ /* 0x040fe200078e00ff */
[----:B------:R-:W-:Y:S01]  /*1310*/  ISETP.GE.AND P6, PT, R25, RZ, PT ;  /* 0x000000ff1900720c */ /* 0x000fe20003fc6270 */
[----:B------:R-:W-:Y:S01]  /*1320*/  IMAD.SHL.U32 R25, R0, 0x8, RZ ;  /* 0x0000000800197824 */ /* 0x000fe200078e00ff */
[----:B------:R-:W-:Y:S01]  /*1330*/  ISETP.GT.U32.AND P1, PT, R11, R34, PT ;  /* 0x000000220b00720c */ /* 0x000fe20003f24070 */
[----:B------:R-:W-:Y:S01]  /*1340*/  @!P2 IMAD.IADD R42, R42, 0x1, -R11 ;  /* 0x000000012a2aa824 */ /* 0x000fe200078e0a0b */
[----:B------:R-:W-:Y:S01]  /*1350*/  LOP3.LUT R23, R6, 0x90, R15, 0xf8, !PT ;  /* 0x0000009006177812 */ /* 0x000fe200078ef80f */
[--C-:B------:R-:W-:Y:S01]  /*1360*/  @!P0 IMAD.IADD R20, R20, 0x1, -R11.reuse ;  /* 0x0000000114148824 */ /* 0x100fe200078e0a0b */
[----:B------:R-:W-:Y:S01]  /*1370*/  LOP3.LUT R21, R21, 0x100, RZ, 0xc0, !PT ;  /* 0x0000010015157812 */ /* 0x000fe200078ec0ff */
[----:B------:R-:W-:Y:S01]  /*1380*/  @!P3 IMAD.IADD R38, R38, 0x1, -R11 ;  /* 0x000000012626b824 */ /* 0x000fe200078e0a0b */
[----:B------:R-:W-:-:S02]  /*1390*/  LOP3.LUT R15, R10, 0x90, RZ, 0xc0, !PT ;  /* 0x000000900a0f7812 */ /* 0x000fc400078ec0ff */
[--C-:B------:R-:W-:Y:S02]  /*13a0*/  LOP3.LUT R10, R23, 0x10, R8.reuse, 0x78, !PT ;  /* 0x00000010170a7812 */ /* 0x100fe400078e7808 */
[----:B------:R-:W-:Y:S02]  /*13b0*/  LOP3.LUT R25, R25, 0x30, R8, 0x48, !PT ;  /* 0x0000003019197812 */ /* 0x000fe400078e4808 */
[----:B------:R-:W-:Y:S01]  /*13c0*/  IADD3 R10, R10, UR4, R21 ;  /* 0x000000040a0a7c10 */ /* 0x000fe2000fffe015 */
[----:B------:R-:W-:Y:S01]  /*13d0*/  @!P1 IMAD.IADD R34, R34, 0x1, -R11 ;  /* 0x0000000122229824 */ /* 0x000fe200078e0a0b */
[----:B------:R-:W-:Y:S01]  /*13e0*/  ISETP.NE.AND P2, PT, R19, RZ, PT ;  /* 0x000000ff1300720c */ /* 0x000fe20003f45270 */
[----:B------:R-:W0:Y:S01]  /*13f0*/  LDC R21, c[0x0][0x240] ;  /* 0x00009000ff157b82 */ /* 0x000e220000000800 */
[----:B------:R-:W-:Y:S01]  /*1400*/  ISETP.GE.AND P0, PT, R9, RZ, PT ;  /* 0x000000ff0900720c */ /* 0x000fe20003f06270 */
[----:B------:R-:W-:Y:S01]  /*1410*/  IMAD.IADD R9, R25, 0x1, R44 ;  /* 0x0000000119097824 */ /* 0x000fe200078e022c */
[----:B------:R-:W-:Y:S01]  /*1420*/  LOP3.LUT R19, RZ, R19, RZ, 0x33, !PT ;  /* 0x00000013ff137212 */ /* 0x000fe200078e33ff */
[----:B------:R-:W-:Y:S01]  /*1430*/  IMAD.MOV.U32 R44, RZ, RZ, R40 ;  /* 0x000000ffff2c7224 */ /* 0x000fe200078e0028 */
[----:B------:R-:W-:Y:S01]  /*1440*/  ISETP.GE.AND P1, PT, R27, RZ, PT ;  /* 0x000000ff1b00720c */ /* 0x000fe20003f26270 */
[----:B------:R-:W-:Y:S01]  /*1450*/  IMAD.MOV.U32 R40, RZ, RZ, R20 ;  /* 0x000000ffff287224 */ /* 0x000fe200078e0014 */
[C---:B------:R-:W-:Y:S01]  /*1460*/  SEL R11, R19.reuse, R12, !P2 ;  /* 0x0000000c130b7207 */ /* 0x040fe20005000000 */
[----:B------:R-:W-:Y:S01]  /*1470*/  @!P6 IMAD.MOV R34, RZ, RZ, -R34 ;  /* 0x000000ffff22e224 */ /* 0x000fe200078e0a22 */
[----:B------:R-:W-:Y:S01]  /*1480*/  SEL R20, R19, R13, !P2 ;  /* 0x0000000d13147207 */ /* 0x000fe20005000000 */
[----:B------:R-:W-:Y:S01]  /*1490*/  @!P4 IMAD.MOV R40, RZ, RZ, -R40 ;  /* 0x000000ffff28c224 */ /* 0x000fe200078e0a28 */
[----:B------:R-:W1:Y:S01]  /*14a0*/  LDC.64 R12, c[0x0][0x218] ;  /* 0x00008600ff0c7b82 */ /* 0x000e620000000a00 */
[----:B------:R-:W-:Y:S01]  /*14b0*/  ISETP.GE.AND P3, PT, R29, RZ, PT ;  /* 0x000000ff1d00720c */ /* 0x000fe20003f66270 */
[----:B------:R-:W-:Y:S01]  /*14c0*/  @!P5 IMAD.MOV R44, RZ, RZ, -R44 ;  /* 0x000000ffff2cd224 */ /* 0x000fe200078e0a2c */
[----:B------:R-:W-:Y:S01]  /*14d0*/  LOP3.LUT R8, R15, 0x7e, R8, 0x78, !PT ;  /* 0x0000007e0f087812 */ /* 0x000fe200078e7808 */
[----:B------:R-:W-:Y:S01]  /*14e0*/  @!P0 IMAD.MOV R42, RZ, RZ, -R42 ;  /* 0x000000ffff2a8224 */ /* 0x000fe200078e0a2a */
[----:B------:R-:W-:-:S02]  /*14f0*/  SEL R28, R19, R28, !P2 ;  /* 0x0000001c131c7207 */ /* 0x000fc40005000000 */
[----:B------:R-:W-:Y:S01]  /*1500*/  @!P1 IMAD.MOV R36, RZ, RZ, -R36 ;  /* 0x000000ffff249224 */ /* 0x000fe200078e0a24 */
[----:B------:R-:W2:Y:S01]  /*1510*/  LDC R15, c[0x0][0x238] ;  /* 0x00008e00ff0f7b82 */ /* 0x000ea20000000800 */
[C---:B------:R-:W-:Y:S02]  /*1520*/  SEL R30, R19.reuse, R30, !P2 ;  /* 0x0000001e131e7207 */ /* 0x040fe40005000000 */
[C---:B------:R-:W-:Y:S01]  /*1530*/  SEL R14, R19.reuse, R14, !P2 ;  /* 0x0000000e130e7207 */ /* 0x040fe20005000000 */
[-C--:B0-----:R-:W-:Y:S01]  /*1540*/  IMAD R77, R20, R21.reuse, RZ ;  /* 0x00000015144d7224 */ /* 0x081fe200078e02ff */
[C---:B------:R-:W-:Y:S01]  /*1550*/  SEL R26, R19.reuse, R26, !P2 ;  /* 0x0000001a131a7207 */ /* 0x040fe20005000000 */
[----:B------:R-:W-:Y:S01]  /*1560*/  @!P3 IMAD.MOV R38, RZ, RZ, -R38 ;  /* 0x000000ffff26b224 */ /* 0x000fe200078e0a26 */
[C---:B------:R-:W-:Y:S01]  /*1570*/  SEL R18, R19.reuse, R18, !P2 ;  /* 0x0000001213127207 */ /* 0x040fe20005000000 */
[-C--:B------:R-:W-:Y:S01]  /*1580*/  IMAD R62, R28, R21.reuse, RZ ;  /* 0x000000151c3e7224 */ /* 0x080fe200078e02ff */
[----:B------:R-:W-:Y:S01]  /*1590*/  SEL R22, R19, R22, !P2 ;  /* 0x0000001613167207 */ /* 0x000fe20005000000 */
[-C--:B------:R-:W-:Y:S01]  /*15a0*/  IMAD R75, R11, R21.reuse, RZ ;  /* 0x000000150b4b7224 */ /* 0x080fe200078e02ff */
[----:B------:R-:W0:Y:S01]  /*15b0*/  LDC R28, c[0x0][0x23c] ;  /* 0x00008f00ff1c7b82 */ /* 0x000e220000000800 */
[C---:B------:R-:W-:Y:S01]  /*15c0*/  SEL R24, R19.reuse, R24, !P2 ;  /* 0x0000001813187207 */ /* 0x040fe20005000000 */
[-C--:B------:R-:W-:Y:S01]  /*15d0*/  IMAD R30, R30, R21.reuse, RZ ;  /* 0x000000151e1e7224 */ /* 0x080fe200078e02ff */
        /* <DEDUP_REMOVED lines=12> */
[----:B------:R-:W-:Y:S01]  /*16a0*/  SEL R19, R19, R44, !P2 ;  /* 0x0000002c13137207 */ /* 0x000fe20005000000 */
[-C--:B------:R-:W-:Y:S01]  /*16b0*/  IMAD R34, R34, R21.reuse, RZ ;  /* 0x0000001522227224 */ /* 0x080fe200078e02ff */
[-C--:B-1----:R-:W-:Y:S01]  /*16c0*/  LEA R76, P1, R77, R12.reuse, 0x1 ;  /* 0x0000000c4d4c7211 */ /* 0x082fe200078208ff */
[-C--:B------:R-:W-:Y:S01]  /*16d0*/  IMAD R36, R36, R21.reuse, RZ ;  /* 0x0000001524247224 */ /* 0x080fe200078e02ff */
[-C--:B------:R-:W-:Y:S01]  /*16e0*/  LEA R11, P2, R75, R12.reuse, 0x1 ;  /* 0x0000000c4b0b7211 */ /* 0x080fe200078408ff */
[-C--:B------:R-:W-:Y:S01]  /*16f0*/  IMAD R38, R38, R21.reuse, RZ ;  /* 0x0000001526267224 */ /* 0x080fe200078e02ff */
[----:B------:R-:W-:Y:S01]  /*1700*/  LOP3.LUT R20, R4, 0x18, RZ, 0xfc, !PT ;  /* 0x0000001804147812 */ /* 0x000fe200078efcff */
[----:B------:R-:W-:Y:S01]  /*1710*/  IMAD R40, R40, R21, RZ ;  /* 0x0000001528287224 */ /* 0x000fe200078e02ff */
[----:B------:R-:W-:Y:S01]  /*1720*/  LEA.HI.X.SX32 R77, R77, R13, 0x1, P1 ;  /* 0x0000000d4d4d7211 */ /* 0x000fe200008f0eff */
[-C--:B------:R-:W-:Y:S01]  /*1730*/  IMAD R42, R42, R21.reuse, RZ ;  /* 0x000000152a2a7224 */ /* 0x080fe200078e02ff */
[C---:B------:R-:W-:Y:S01]  /*1740*/  LOP3.LUT R18, R4.reuse, 0x10, RZ, 0xfc, !PT ;  /* 0x0000001004127812 */ /* 0x040fe200078efcff */
[----:B------:R-:W-:Y:S01]  /*1750*/  IMAD R19, R19, R21, RZ ;  /* 0x0000001513137224 */ /* 0x000fe200078e02ff */
[----:B------:R-:W-:Y:S01]  /*1760*/  LOP3.LUT R14, R4, 0x8, RZ, 0xfc, !PT ;  /* 0x00000008040e7812 */ /* 0x000fe200078efcff */
[----:B--2---:R-:W-:Y:S01]  /*1770*/  IMAD R73, R20, R15, RZ ;  /* 0x0000000f14497224 */ /* 0x004fe200078e02ff */
[----:B------:R-:W-:Y:S01]  /*1780*/  LEA.HI.X.SX32 R75, R75, R13, 0x1, P2 ;  /* 0x0000000d4b4b7211 */ /* 0x000fe200010f0eff */
[-C--:B------:R-:W-:Y:S01]  /*1790*/  IMAD R18, R18, R15.reuse, RZ ;  /* 0x0000000f12127224 */ /* 0x080fe200078e02ff */
[-C--:B------:R-:W-:Y:S01]  /*17a0*/  LEA R65, P1, R30, R12.reuse, 0x1 ;  /* 0x0000000c1e417211 */ /* 0x080fe200078208ff */
[-C--:B------:R-:W-:Y:S01]  /*17b0*/  IMAD R22, R14, R15.reuse, RZ ;  /* 0x0000000f0e167224 */ /* 0x080fe200078e02ff */
[-C--:B------:R-:W-:Y:S01]  /*17c0*/  LEA R21, P0, R78, R12.reuse, 0x1 ;  /* 0x0000000c4e157211 */ /* 0x080fe200078008ff */
[----:B------:R-:W-:Y:S01]  /*17d0*/  IMAD R14, R4, R15, RZ ;  /* 0x0000000f040e7224 */ /* 0x000fe200078e02ff */
[-C--:B------:R-:W-:Y:S01]  /*17e0*/  LEA R60, P3, R26, R12.reuse, 0x1 ;  /* 0x0000000c1a3c7211 */ /* 0x080fe200078608ff */
[----:B------:R-:W-:Y:S01]  /*17f0*/  IMAD R44, R16, UR5, RZ ;  /* 0x00000005102c7c24 */ /* 0x000fe2000f8e02ff */
[-C--:B------:R-:W-:Y:S01]  /*1800*/  LEA R63, P2, R62, R12.reuse, 0x1 ;  /* 0x0000000c3e3f7211 */ /* 0x080fe200078408ff */
[----:B0-----:R-:W-:Y:S01]  /*1810*/  IMAD.SHL.U32 R16, R28, 0x20, RZ ;  /* 0x000000201c107824 */ /* 0x001fe200078e00ff */
[----:B------:R-:W-:Y:S01]  /*1820*/  LEA.HI.X.SX32 R64, R30, R13, 0x1, P1 ;  /* 0x0000000d1e407211 */ /* 0x000fe200008f0eff */
[----:B------:R-:W-:Y:S01]  /*1830*/  IMAD.WIDE R44, R44, 0x2, RZ ;  /* 0x000000022c2c7825 */ /* 0x000fe200078e02ff */
[-C--:B------:R-:W-:Y:S01]  /*1840*/  LEA R20, P4, R79, R12.reuse, 0x1 ;  /* 0x0000000c4f147211 */ /* 0x080fe200078808ff */
[----:B------:R-:W-:Y:S01]  /*1850*/  ULDC UR5, c[0x0][0x230] ;  /* 0x00008c0000057ab9 */ /* 0x000fe20000000800 */
[----:B------:R-:W-:-:S02]  /*1860*/  LEA R69, P6, R68, R12, 0x1 ;  /* 0x0000000c44457211 */ /* 0x000fc400078c08ff */
[-C--:B------:R-:W-:Y:S02]  /*1870*/  LEA R66, P5, R24, R12.reuse, 0x1 ;  /* 0x0000000c18427211 */ /* 0x080fe400078a08ff */
[-C--:B------:R-:W-:Y:S02]  /*1880*/  LEA.HI.X.SX32 R78, R78, R13.reuse, 0x1, P0 ;  /* 0x0000000d4e4e7211 */ /* 0x080fe400000f0eff */
[-C--:B------:R-:W-:Y:S02]  /*1890*/  LEA.HI.X.SX32 R61, R26, R13.reuse, 0x1, P3 ;  /* 0x0000000d1a3d7211 */ /* 0x080fe400018f0eff */
[----:B------:R-:W-:Y:S02]  /*18a0*/  CS2R R26, SRZ ;  /* 0x00000000001a7805 */ /* 0x000fe4000001ff00 */
[----:B------:R-:W-:Y:S02]  /*18b0*/  LEA.HI.X.SX32 R62, R62, R13, 0x1, P2 ;  /* 0x0000000d3e3e7211 */ /* 0x000fe400010f0eff */
[----:B------:R-:W-:-:S02]  /*18c0*/  LEA R50, P1, R19, R12, 0x1 ;  /* 0x0000000c13327211 */ /* 0x000fc400078208ff */
[-C--:B------:R-:W-:Y:S02]  /*18d0*/  LEA R52, P0, R32, R12.reuse, 0x1 ;  /* 0x0000000c20347211 */ /* 0x080fe400078008ff */
[-C--:B------:R-:W-:Y:S02]  /*18e0*/  LEA R46, P3, R40, R12.reuse, 0x1 ;  /* 0x0000000c282e7211 */ /* 0x080fe400078608ff */
[----:B------:R-:W-:Y:S02]  /*18f0*/  LEA R48, P2, R42, R12, 0x1 ;  /* 0x0000000c2a307211 */ /* 0x000fe400078408ff */
[-C--:B------:R-:W-:Y:S02]  /*1900*/  LEA.HI.X.SX32 R79, R79, R13.reuse, 0x1, P4 ;  /* 0x0000000d4f4f7211 */ /* 0x080fe400020f0eff */
[-C--:B------:R-:W-:Y:S02]  /*1910*/  LEA.HI.X.SX32 R68, R68, R13.reuse, 0x1, P6 ;  /* 0x0000000d44447211 */ /* 0x080fe400030f0eff */
[----:B------:R-:W-:-:S02]  /*1920*/  LEA.HI.X.SX32 R67, R24, R13, 0x1, P5 ;  /* 0x0000000d18437211 */ /* 0x000fc400028f0eff */
[----:B------:R-:W-:Y:S02]  /*1930*/  CS2R R24, SRZ ;  /* 0x0000000000187805 */ /* 0x000fe4000001ff00 */
[-C--:B------:R-:W-:Y:S02]  /*1940*/  LEA.HI.X.SX32 R51, R19, R13.reuse, 0x1, P1 ;  /* 0x0000000d13337211 */ /* 0x080fe400008f0eff */
[-C--:B------:R-:W-:Y:S02]  /*1950*/  LEA R54, P4, R34, R12.reuse, 0x1 ;  /* 0x0000000c22367211 */ /* 0x080fe400078808ff */
[-C--:B------:R-:W-:Y:S02]  /*1960*/  LEA R56, P6, R36, R12.reuse, 0x1 ;  /* 0x0000000c24387211 */ /* 0x080fe400078c08ff */
[----:B------:R-:W-:Y:S01]  /*1970*/  LEA R58, P5, R38, R12, 0x1 ;  /* 0x0000000c263a7211 */ /* 0x000fe200078a08ff */
[----:B------:R-:W-:Y:S01]  /*1980*/  IMAD.SHL.U32 R12, R15, 0x20, RZ ;  /* 0x000000200f0c7824 */ /* 0x000fe200078e00ff */
[-C--:B------:R-:W-:Y:S01]  /*1990*/  LEA.HI.X.SX32 R53, R32, R13.reuse, 0x1, P0 ;  /* 0x0000000d20357211 */ /* 0x080fe200000f0eff */
[----:B------:R-:W-:Y:S01]  /*19a0*/  IMAD R15, R3, R28, RZ ;  /* 0x0000001c030f7224 */ /* 0x000fe200078e02ff */
[----:B------:R-:W-:-:S02]  /*19b0*/  LEA.HI.X.SX32 R47, R40, R13, 0x1, P3 ;  /* 0x0000000d282f7211 */ /* 0x000fc400018f0eff */
[----:B------:R-:W-:Y:S02]  /*19c0*/  CS2R R40, SRZ ;  /* 0x0000000000287805 */ /* 0x000fe4000001ff00 */
[----:B------:R-:W-:Y:S02]  /*19d0*/  LEA.HI.X.SX32 R49, R42, R13, 0x1, P2 ;  /* 0x0000000d2a317211 */ /* 0x000fe400010f0eff */
[----:B------:R-:W-:Y:S02]  /*19e0*/  CS2R R42, SRZ ;  /* 0x00000000002a7805 */ /* 0x000fe4000001ff00 */
[----:B------:R-:W-:Y:S02]  /*19f0*/  LEA R70, P1, R18, UR8, 0x1 ;  /* 0x0000000812467c11 */ /* 0x000fe4000f8208ff */
[----:B------:R-:W-:Y:S02]  /*1a00*/  LEA R19, P0, R73, UR8, 0x1 ;  /* 0x0000000849137c11 */ /* 0x000fe4000f8008ff */
[----:B------:R-:W-:-:S02]  /*1a10*/  LEA R71, P2, R22, UR8, 0x1 ;  /* 0x0000000816477c11 */ /* 0x000fc4000f8408ff */
[----:B------:R-:W-:Y:S02]  /*1a20*/  LEA R72, P3, R14, UR8, 0x1 ;  /* 0x000000080e487c11 */ /* 0x000fe4000f8608ff */
[-C--:B------:R-:W-:Y:S02]  /*1a30*/  LEA.HI.X.SX32 R55, R34, R13.reuse, 0x1, P4 ;  /* 0x0000000d22377211 */ /* 0x080fe400020f0eff */
[-C--:B------:R-:W-:Y:S02]  /*1a40*/  LEA.HI.X.SX32 R57, R36, R13.reuse, 0x1, P6 ;  /* 0x0000000d24397211 */ /* 0x080fe400030f0eff */
[----:B------:R-:W-:Y:S02]  /*1a50*/  LEA.HI.X.SX32 R59, R38, R13, 0x1, P5 ;  /* 0x0000000d263b7211 */ /* 0x000fe400028f0eff */
[----:B------:R-:W-:Y:S02]  /*1a60*/  LEA.HI.X.SX32 R74, R18, UR9, 0x1, P1 ;  /* 0x00000009124a7c11 */ /* 0x000fe400088f0eff */
[----:B------:R-:W-:-:S02]  /*1a70*/  LEA.HI.X.SX32 R73, R73, UR9, 0x1, P0 ;  /* 0x0000000949497c11 */ /* 0x000fc400080f0eff */
[----:B------:R-:W-:Y:S02]  /*1a80*/  LEA.HI.X.SX32 R13, R22, UR9, 0x1, P2 ;  /* 0x00000009160d7c11 */ /* 0x000fe400090f0eff */
[----:B------:R-:W-:Y:S02]  /*1a90*/  LEA.HI.X.SX32 R14, R14, UR9, 0x1, P3 ;  /* 0x000000090e0e7c11 */ /* 0x000fe400098f0eff */
[----:B------:R-:W-:-:S07]  /*1aa0*/  LOP3.LUT R18, R8, 0x20, RZ, 0x3c, !PT ;  /* 0x0000002008127812 */ /* 0x000fce00078e3cff */
.L_x_1:
[----:B------:R-:W-:Y:S02]  /*1ab0*/  ISETP.GE.AND P1, PT, R4, UR5, PT ;  /* 0x0000000504007c0c */ /* 0x000fe4000bf26270 */
[----:B------:R-:W-:Y:S02]  /*1ac0*/  IADD3 R30, P4, R44, R72, RZ ;  /* 0x000000482c1e7210 */ /* 0x000fe40007f9e0ff */
[C---:B------:R-:W-:Y:S02]  /*1ad0*/  LOP3.LUT R23, R4.reuse, 0x8, RZ, 0xfc, !PT ;  /* 0x0000000804177812 */ /* 0x040fe400078efcff */
[C---:B------:R-:W-:Y:S01]  /*1ae0*/  LOP3.LUT R28, R4.reuse, 0x10, RZ, 0xfc, !PT ;  /* 0x00000010041c7812 */ /* 0x040fe200078efcff */
[----:B------:R-:W-:Y:S01]  /*1af0*/  IMAD.X R31, R45, 0x1, R14, P4 ;  /* 0x000000012d1f7824 */ /* 0x000fe200020e060e */
[----:B------:R-:W-:Y:S02]  /*1b00*/  LOP3.LUT R22, R4, 0x18, RZ, 0xfc, !PT ;  /* 0x0000001804167812 */ /* 0x000fe400078efcff */
[----:B------:R-:W-:-:S02]  /*1b10*/  PRMT R38, RZ, 0x7610, R38 ;  /* 0x00007610ff267816 */ /* 0x000fc40000000026 */
[----:B------:R-:W-:Y:S02]  /*1b20*/  ISETP.GE.AND P5, PT, R23, UR5, PT ;  /* 0x0000000517007c0c */ /* 0x000fe4000bfa6270 */
[----:B------:R-:W-:Y:S02]  /*1b30*/  ISETP.GE.AND P6, PT, R28, UR5, PT ;  /* 0x000000051c007c0c */ /* 0x000fe4000bfc6270 */
[----:B------:R-:W-:Y:S01]  /*1b40*/  ISETP.GE.AND P0, PT, R22, UR5, PT ;  /* 0x0000000516007c0c */ /* 0x000fe2000bf06270 */
[----:B------:R0:W2:Y:S01]  /*1b50*/  @!P1 LDG.E.U16 R38, desc[UR6][R30.64] ;  /* 0x000000061e269981 */ /* 0x0000a2000c1e1500 */
[C---:B------:R-:W-:Y:S02]  /*1b60*/  IADD3 R28, P3, R44.reuse, R71, RZ ;  /* 0x000000472c1c7210 */ /* 0x040fe40007f7e0ff */
[C---:B------:R-:W-:Y:S02]  /*1b70*/  IADD3 R22, P2, R44.reuse, R70, RZ ;  /* 0x000000462c167210 */ /* 0x040fe40007f5e0ff */
[----:B------:R-:W-:Y:S01]  /*1b80*/  IADD3 R32, P1, R44, R19, RZ ;  /* 0x000000132c207210 */ /* 0x000fe20007f3e0ff */
[C---:B------:R-:W-:Y:S01]  /*1b90*/  IMAD.X R29, R45.reuse, 0x1, R13, P3 ;  /* 0x000000012d1d7824 */ /* 0x040fe200018e060d */
[----:B------:R-:W-:Y:S01]  /*1ba0*/  PRMT R36, RZ, 0x7610, R36 ;  /* 0x00007610ff247816 */ /* 0x000fe20000000024 */
[C---:B------:R-:W-:Y:S01]  /*1bb0*/  IMAD.X R23, R45.reuse, 0x1, R74, P2 ;  /* 0x000000012d177824 */ /* 0x040fe200010e064a */
[----:B------:R-:W-:Y:S01]  /*1bc0*/  PRMT R35, RZ, 0x7610, R35 ;  /* 0x00007610ff237816 */ /* 0x000fe20000000023 */
[----:B------:R-:W-:Y:S01]  /*1bd0*/  IMAD.X R33, R45, 0x1, R73, P1 ;  /* 0x000000012d217824 */ /* 0x000fe200008e0649 */
[----:B------:R-:W-:-:S02]  /*1be0*/  PRMT R37, RZ, 0x7610, R37 ;  /* 0x00007610ff257816 */ /* 0x000fc40000000025 */
[----:B------:R1:W3:Y:S04]  /*1bf0*/  @!P5 LDG.E.U16 R36, desc[UR6][R28.64] ;  /* 0x000000061c24d981 */ /* 0x0002e8000c1e1500 */
[----:B------:R-:W4:Y:S04]  /*1c00*/  @!P6 LDG.E.U16 R35, desc[UR6][R22.64] ;  /* 0x000000061623e981 */ /* 0x000f28000c1e1500 */
[----:B------:R5:W4:Y:S01]  /*1c10*/  @!P0 LDG.E.U16 R37, desc[UR6][R32.64] ;  /* 0x0000000620258981 */ /* 0x000b22000c1e1500 */
[----:B------:R-:W-:Y:S01]  /*1c20*/  BAR.SYNC.DEFER_BLOCKING 0x0 ;  /* 0x0000000000007b1d */ /* 0x000fe20000010000 */
[----:B------:R-:W-:Y:S01]  /*1c30*/  ISETP.GE.AND P2, PT, R3, UR5, PT ;  /* 0x0000000503007c0c */ /* 0x000fe2000bf46270 */
[----:B0-----:R-:W-:Y:S01]  /*1c40*/  IMAD.WIDE R30, R15, 0x2, R46 ;  /* 0x000000020f1e7825 */ /* 0x001fe200078e022e */
[----:B------:R-:W-:-:S02]  /*1c50*/  PRMT R81, RZ, 0x7610, R81 ;  /* 0x00007610ff517816 */ /* 0x000fc40000000051 */
[----:B------:R-:W-:Y:S01]  /*1c60*/  PRMT R39, RZ, 0x7610, R39 ;  /* 0x00007610ff277816 */ /* 0x000fe20000000027 */
[----:B-1----:R-:W-:Y:S01]  /*1c70*/  IMAD.WIDE R28, R15, 0x2, R48 ;  /* 0x000000020f1c7825 */ /* 0x002fe200078e0230 */
[-C--:B------:R-:W-:Y:S02]  /*1c80*/  LOP3.LUT R63, R63, R62.reuse, RZ, 0x3c, !PT ;  /* 0x0000003e3f3f7212 */ /* 0x080fe400078e3cff */
[----:B-----5:R-:W-:Y:S02]  /*1c90*/  PRMT R32, RZ, 0x7610, R32 ;  /* 0x00007610ff207816 */ /* 0x020fe40000000020 */
[----:B------:R-:W-:Y:S01]  /*1ca0*/  LOP3.LUT R62, R63, R62, RZ, 0x3c, !PT ;  /* 0x0000003e3f3e7212 */ /* 0x000fe200078e3cff */
[----:B------:R-:W-:Y:S01]  /*1cb0*/  IMAD.WIDE R22, R15, 0x2, R50 ;  /* 0x000000020f167825 */ /* 0x000fe200078e0232 */
[----:B------:R-:W-:Y:S02]  /*1cc0*/  PRMT R82, RZ, 0x7610, R82 ;  /* 0x00007610ff527816 */ /* 0x000fe40000000052 */
[----:B------:R-:W-:-:S02]  /*1cd0*/  PRMT R33, RZ, 0x7610, R33 ;  /* 0x00007610ff217816 */ /* 0x000fc40000000021 */
[----:B------:R-:W-:Y:S01]  /*1ce0*/  LOP3.LUT R65, R65, R64, RZ, 0x3c, !PT ;  /* 0x0000004041417212 */ /* 0x000fe200078e3cff */
[----:B------:R-:W-:Y:S01]  /*1cf0*/  IMAD.WIDE R84, R15, 0x2, R52 ;  /* 0x000000020f547825 */ /* 0x000fe200078e0234 */
[----:B------:R-:W-:Y:S02]  /*1d00*/  PRMT R80, RZ, 0x7610, R80 ;  /* 0x00007610ff507816 */ /* 0x000fe40000000050 */
[----:B------:R-:W-:Y:S01]  /*1d10*/  LOP3.LUT R63, R63, R62, RZ, 0x3c, !PT ;  /* 0x0000003e3f3f7212 */ /* 0x000fe200078e3cff */
[----:B------:R0:W5:Y:S04]  /*1d20*/  @!P2 LDG.E.U16 R81, desc[UR6][R30.64] ;  /* 0x000000061e51a981 */ /* 0x000168000c1e1500 */
[----:B------:R1:W5:Y:S01]  /*1d30*/  @!P2 LDG.E.U16 R39, desc[UR6][R28.64] ;  /* 0x000000061c27a981 */ /* 0x000362000c1e1500 */
[----:B------:R-:W-:-:S02]  /*1d40*/  LOP3.LUT R64, R65, R64, RZ, 0x3c, !PT ;  /* 0x0000004041407212 */ /* 0x000fc400078e3cff */
[----:B------:R-:W-:Y:S01]  /*1d50*/  PRMT R83, RZ, 0x7610, R83 ;  /* 0x00007610ff537816 */ /* 0x000fe20000000053 */
[----:B------:R1:W5:Y:S01]  /*1d60*/  @!P2 LDG.E.U16 R82, desc[UR6][R22.64] ;  /* 0x000000061652a981 */ /* 0x000362000c1e1500 */
[C---:B0-----:R-:W-:Y:S01]  /*1d70*/  IMAD.WIDE R30, R15.reuse, 0x2, R54 ;  /* 0x000000020f1e7825 */ /* 0x041fe200078e0236 */
[----:B------:R-:W-:Y:S02]  /*1d80*/  PRMT R34, RZ, 0x7610, R34 ;  /* 0x00007610ff227816 */ /* 0x000fe40000000022 */
[----:B------:R0:W5:Y:S01]  /*1d90*/  @!P2 LDG.E.U16 R80, desc[UR6][R84.64] ;  /* 0x000000065450a981 */ /* 0x000162000c1e1500 */
[----:B-1----:R-:W-:Y:S01]  /*1da0*/  IMAD.WIDE R28, R15, 0x2, R56 ;  /* 0x000000020f1c7825 */ /* 0x002fe200078e0238 */
[----:B------:R-:W-:Y:S02]  /*1db0*/  PRMT R87, RZ, 0x7610, R87 ;  /* 0x00007610ff577816 */ /* 0x000fe40000000057 */
[----:B------:R1:W5:Y:S01]  /*1dc0*/  @!P2 LDG.E.U16 R32, desc[UR6][R30.64] ;  /* 0x000000061e20a981 */ /* 0x000362000c1e1500 */
[----:B------:R-:W-:Y:S01]  /*1dd0*/  LOP3.LUT R69, R69, R68, RZ, 0x3c, !PT ;  /* 0x0000004445457212 */ /* 0x000fe200078e3cff */
[----:B------:R-:W-:-:S02]  /*1de0*/  IMAD.WIDE R22, R15, 0x2, R58 ;  /* 0x000000020f167825 */ /* 0x000fc400078e023a */
[----:B------:R1:W5:Y:S01]  /*1df0*/  @!P2 LDG.E.U16 R33, desc[UR6][R28.64] ;  /* 0x000000061c21a981 */ /* 0x000362000c1e1500 */
[----:B------:R-:W-:Y:S01]  /*1e00*/  LOP3.LUT R65, R65, R64, RZ, 0x3c, !PT ;  /* 0x0000004041417212 */ /* 0x000fe200078e3cff */
[----:B0-----:R-:W-:Y:S02]  /*1e10*/  IMAD.MOV.U32 R85, RZ, RZ, R79 ;  /* 0x000000ffff557224 */ /* 0x001fe400078e004f */
[----:B-1----:R-:W-:Y:S01]  /*1e20*/  IMAD.WIDE R30, R15, 0x2, R60 ;  /* 0x000000020f1e7825 */ /* 0x002fe200078e023c */
[----:B------:R-:W-:Y:S01]  /*1e30*/  LOP3.LUT R68, R69, R68, RZ, 0x3c, !PT ;  /* 0x0000004445447212 */ /* 0x000fe200078e3cff */
[----:B------:R0:W5:Y:S02]  /*1e40*/  @!P2 LDG.E.U16 R34, desc[UR6][R22.64] ;  /* 0x000000061622a981 */ /* 0x000164000c1e1500 */
[----:B------:R-:W-:Y:S01]  /*1e50*/  IMAD.WIDE R28, R15, 0x2, R62 ;  /* 0x000000020f1c7825 */ /* 0x000fe200078e023e */
[----:B------:R-:W-:Y:S01]  /*1e60*/  PRMT R86, RZ, 0x7610, R86 ;  /* 0x00007610ff567816 */ /* 0x000fe20000000056 */
[----:B------:R1:W5:Y:S02]  /*1e70*/  @!P2 LDG.E.U16 R83, desc[UR6][R30.64] ;  /* 0x000000061e53a981 */ /* 0x000364000c1e1500 */
[----:B------:R-:W-:-:S02]  /*1e80*/  IMAD.MOV.U32 R79, RZ, RZ, R78 ;  /* 0x000000ffff4f7224 */ /* 0x000fc400078e004e */
[----:B------:R-:W-:Y:S01]  /*1e90*/  IMAD.MOV.U32 R78, RZ, RZ, R21 ;  /* 0x000000ffff4e7224 */ /* 0x000fe200078e0015 */
[----:B------:R1:W5:Y:S01]  /*1ea0*/  @!P2 LDG.E.U16 R87, desc[UR6][R28.64] ;  /* 0x000000061c57a981 */ /* 0x000362000c1e1500 */
[----:B0-----:R-:W-:Y:S01]  /*1eb0*/  IMAD.WIDE R22, R15, 0x2, R64 ;  /* 0x000000020f167825 */ /* 0x001fe200078e0240 */
[----:B------:R-:W-:Y:S02]  /*1ec0*/  PRMT R91, RZ, 0x7610, R91 ;  /* 0x00007610ff5b7816 */ /* 0x000fe4000000005b */
[----:B-1----:R-:W-:Y:S01]  /*1ed0*/  PRMT R31, RZ, 0x7610, R31 ;  /* 0x00007610ff1f7816 */ /* 0x002fe2000000001f */
[----:B------:R-:W-:Y:S01]  /*1ee0*/  IMAD.MOV.U32 R84, RZ, RZ, R20 ;  /* 0x000000ffff547224 */ /* 0x000fe200078e0014 */
[----:B------:R-:W-:Y:S01]  /*1ef0*/  LOP3.LUT R69, R69, R68, RZ, 0x3c, !PT ;  /* 0x0000004445457212 */ /* 0x000fe200078e3cff */
[C---:B------:R-:W-:Y:S01]  /*1f00*/  IMAD.WIDE R20, R15.reuse, 0x2, R78 ;  /* 0x000000020f147825 */ /* 0x040fe200078e024e */
[----:B------:R0:W5:Y:S03]  /*1f10*/  @!P2 LDG.E.U16 R86, desc[UR6][R22.64] ;  /* 0x000000061656a981 */ /* 0x000166000c1e1500 */
[C---:B------:R-:W-:Y:S01]  /*1f20*/  IMAD.WIDE R28, R15.reuse, 0x2, R66 ;  /* 0x000000020f1c7825 */ /* 0x040fe200078e0242 */
[----:B------:R-:W-:Y:S01]  /*1f30*/  PRMT R30, RZ, 0x7610, R30 ;  /* 0x00007610ff1e7816 */ /* 0x000fe2000000001e */
[----:B------:R1:W5:Y:S04]  /*1f40*/  @!P2 LDG.E.U16 R91, desc[UR6][R20.64] ;  /* 0x00000006145ba981 */ /* 0x000368000c1e1500 */
[----:B------:R1:W5:Y:S01]  /*1f50*/  @!P2 LDG.E.U16 R31, desc[UR6][R28.64] ;  /* 0x000000061c1fa981 */ /* 0x000362000c1e1500 */
[----:B0-----:R-:W-:-:S04]  /*1f60*/  IMAD.WIDE R22, R15, 0x2, R68 ;  /* 0x000000020f167825 */ /* 0x001fc800078e0244 */
[C---:B-1----:R-:W-:Y:S01]  /*1f70*/  IMAD.WIDE R20, R15.reuse, 0x2, R76 ;  /* 0x000000020f147825 */ /* 0x042fe200078e024c */
[----:B------:R0:W5:Y:S01]  /*1f80*/  @!P2 LDG.E.U16 R30, desc[UR6][R22.64] ;  /* 0x00000006161ea981 */ /* 0x000162000c1e1500 */
[----:B------:R-:W-:Y:S02]  /*1f90*/  PRMT R29, RZ, 0x7610, R29 ;  /* 0x00007610ff1d7816 */ /* 0x000fe4000000001d */
[----:B------:R-:W-:Y:S02]  /*1fa0*/  IMAD.MOV.U32 R88, RZ, RZ, R11 ;  /* 0x000000ffff587224 */ /* 0x000fe400078e000b */
[----:B------:R-:W-:Y:S01]  /*1fb0*/  IMAD.MOV.U32 R89, RZ, RZ, R75 ;  /* 0x000000ffff597224 */ /* 0x000fe200078e004b */
[----:B------:R-:W-:Y:S01]  /*1fc0*/  PRMT R28, RZ, 0x7610, R28 ;  /* 0x00007610ff1c7816 */ /* 0x000fe2000000001c */
[----:B------:R1:W5:Y:S01]  /*1fd0*/  @!P2 LDG.E.U16 R29, desc[UR6][R20.64] ;  /* 0x00000006141da981 */ /* 0x000362000c1e1500 */
[----:B0-----:R-:W-:Y:S01]  /*1fe0*/  IMAD.WIDE R22, R15, 0x2, R84 ;  /* 0x000000020f167825 */ /* 0x001fe200078e0254 */
[----:B------:R-:W-:-:S04]  /*1ff0*/  PRMT R93, RZ, 0x7610, R93 ;  /* 0x00007610ff5d7816 */ /* 0x000fc8000000005d */
[----:B------:R-:W5:Y:S01]  /*2000*/  @!P2 LDG.E.U16 R28, desc[UR6][R22.64] ;  /* 0x00000006161ca981 */ /* 0x000f62000c1e1500 */
[----:B-1----:R-:W-:-:S05]  /*2010*/  IMAD.WIDE R20, R15, 0x2, R88 ;  /* 0x000000020f147825 */ /* 0x002fca00078e0258 */
[----:B------:R-:W5:Y:S01]  /*2020*/  @!P2 LDG.E.U16 R93, desc[UR6][R20.64] ;  /* 0x00000006145da981 */ /* 0x000f62000c1e1500 */
[----:B------:R-:W-:-:S05]  /*2030*/  VIADD R17, R17, 0xffffffff ;  /* 0xffffffff11117836 */ /* 0x000fca0000000000 */
[----:B------:R-:W-:Y:S01]  /*2040*/  ISETP.NE.U32.AND P0, PT, R17, RZ, PT ;  /* 0x000000ff1100720c */ /* 0x000fe20003f05070 */
[----:B------:R-:W-:Y:S01]  /*2050*/  IMAD.WIDE R78, R16, 0x2, R78 ;  /* 0x00000002104e7825 */ /* 0x000fe200078e024e */
[----:B------:R-:W-:-:S03]  /*2060*/  UIADD3 UR5, UR5, -0x20, URZ ;  /* 0xffffffe005057890 */ /* 0x000fc6000fffe03f */
[----:B------:R-:W-:-:S04]  /*2070*/  IMAD.WIDE R88, R16, 0x2, R88 ;  /* 0x0000000210587825 */ /* 0x000fc800078e0258 */
[----:B------:R-:W-:-:S04]  /*2080*/  IMAD.WIDE R84, R16, 0x2, R84 ;  /* 0x0000000210547825 */ /* 0x000fc800078e0254 */
[----:B------:R-:W-:-:S04]  /*2090*/  IMAD.WIDE R76, R16, 0x2, R76 ;  /* 0x00000002104c7825 */ /* 0x000fc800078e024c */
[----:B------:R-:W-:Y:S02]  /*20a0*/  IMAD.MOV.U32 R11, RZ, RZ, R88 ;  /* 0x000000ffff0b7224 */ /* 0x000fe400078e0058 */
[----:B------:R-:W-:Y:S02]  /*20b0*/  IMAD.MOV.U32 R75, RZ, RZ, R89 ;  /* 0x000000ffff4b7224 */ /* 0x000fe400078e0059 */
[----:B------:R-:W-:-:S04]  /*20c0*/  IMAD.WIDE R66, R16, 0x2, R66 ;  /* 0x0000000210427825 */ /* 0x000fc800078e0242 */
        /* <DEDUP_REMOVED lines=8> */
[----:B------:R-:W-:Y:S01]  /*2150*/  IMAD.WIDE R44, R12, 0x2, R44 ;  /* 0x000000020c2c7825 */ /* 0x000fe200078e022c */
[----:B--2---:R-:W-:Y:S04]  /*2160*/  STS.U16 [R8+UR4+0x1000], R38 ;  /* 0x0010002608007988 */ /* 0x004fe80008000404 */
[----:B---3--:R-:W-:Y:S04]  /*2170*/  STS.U16 [R8+UR4+0x1100], R36 ;  /* 0x0011002408007988 */ /* 0x008fe80008000404 */
[----:B----4-:R-:W-:Y:S04]  /*2180*/  STS.U16 [R8+UR4+0x1200], R35 ;  /* 0x0012002308007988 */ /* 0x010fe80008000404 */
[----:B------:R-:W-:Y:S04]  /*2190*/  STS.U16 [R8+UR4+0x1300], R37 ;  /* 0x0013002508007988 */ /* 0x000fe80008000404 */
[----:B-----5:R-:W-:Y:S04]  /*21a0*/  STS.U16 [R8+UR4+0x200], R81 ;  /* 0x0002005108007988 */ /* 0x020fe80008000404 */
[----:B------:R-:W-:Y:S04]  /*21b0*/  STS.U16 [R8+UR4], R82 ;  /* 0x0000005208007988 */ /* 0x000fe80008000404 */
[----:B------:R0:W-:Y:S04]  /*21c0*/  STS.U16 [R8+UR4+0x600], R80 ;  /* 0x0006005008007988 */ /* 0x0001e80008000404 */
[----:B------:R-:W-:Y:S04]  /*21d0*/  STS.U16 [R8+UR4+0x400], R33 ;  /* 0x0004002108007988 */ /* 0x000fe80008000404 */
        /* <DEDUP_REMOVED lines=11> */
[----:B------:R-:W-:Y:S01]  /*2290*/  STS.U16 [R18+UR4+0xf00], R93 ;  /* 0x000f005d12007988 */ /* 0x000fe20008000404 */
[----:B------:R-:W-:Y:S06]  /*22a0*/  BAR.SYNC.DEFER_BLOCKING 0x0 ;  /* 0x0000000000007b1d */ /* 0x000fec0000010000 */
[----:B------:R-:W-:Y:S04]  /*22b0*/  LDSM.16.MT88.4 R32, [R10+0x1000] ;  /* 0x001000000a20783b */ /* 0x000fe80000004200 */
[----:B------:R-:W1:Y:S04]  /*22c0*/  LDSM.16.M88.4 R20, [R9] ;  /* 0x000000000914783b */ /* 0x000e680000000200 */
[----:B------:R-:W2:Y:S04]  /*22d0*/  LDSM.16.M88.4 R36, [R9+0x800] ;  /* 0x000800000924783b */ /* 0x000ea80000000200 */
[----:B------:R-:W3:Y:S01]  /*22e0*/  LDSM.16.MT88.4 R28, [R10+0x1200] ;  /* 0x001200000a1c783b */ /* 0x000ee20000004200 */
[----:B0-----:R-:W-:-:S04]  /*22f0*/  IMAD.WIDE R80, R16, 0x2, R68 ;  /* 0x0000000210507825 */ /* 0x001fc800078e0244 */
[----:B------:R-:W-:Y:S01]  /*2300*/  IMAD.MOV.U32 R69, RZ, RZ, R80 ;  /* 0x000000ffff457224 */ /* 0x000fe200078e0050 */
[C---:B-1----:R-:W-:Y:S06]  /*2310*/  HMMA.16816.F32.BF16 R40, R32.reuse, R20, R40 ;  /* 0x000000142028723c */ /* 0x042fec0000041828 */
[----:B--2---:R-:W-:Y:S01]  /*2320*/  HMMA.16816.F32.BF16 R24, R32, R36, R24 ;  /* 0x000000242018723c */ /* 0x004fe20000041818 */
[----:B------:R-:W-:Y:S02]  /*2330*/  IMAD.MOV.U32 R21, RZ, RZ, R78 ;  /* 0x000000ffff157224 */ /* 0x000fe400078e004e */
[----:B------:R-:W-:-:S04]  /*2340*/  IMAD.MOV.U32 R78, RZ, RZ, R79 ;  /* 0x000000ffff4e7224 */ /* 0x000fc800078e004f */
[----:B------:R-:W-:-:S04]  /*2350*/  IMAD.WIDE R34, R16, 0x2, R62 ;  /* 0x0000000210227825 */ /* 0x000fc800078e023e */
[----:B------:R-:W-:-:S04]  /*2360*/  IMAD.WIDE R32, R16, 0x2, R64 ;  /* 0x0000000210207825 */ /* 0x000fc800078e0240 */
[----:B------:R-:W-:-:S03]  /*2370*/  IMAD.MOV.U32 R20, RZ, RZ, R84 ;  /* 0x000000ffff147224 */ /* 0x000fc600078e0054 */
[----:B---3--:R-:W-:Y:S01]  /*2380*/  HMMA.16816.F32.BF16 R40, R28, R22, R40 ;  /* 0x000000161c28723c */ /* 0x008fe20000041828 */
[----:B------:R-:W-:Y:S02]  /*2390*/  IMAD.MOV.U32 R79, RZ, RZ, R85 ;  /* 0x000000ffff4f7224 */ /* 0x000fe400078e0055 */
[----:B------:R-:W-:-:S03]  /*23a0*/  IMAD.MOV.U32 R68, RZ, RZ, R81 ;  /* 0x000000ffff447224 */ /* 0x000fc600078e0051 */
[----:B------:R-:W-:Y:S01]  /*23b0*/  HMMA.16816.F32.BF16 R24, R28, R38, R24 ;  /* 0x000000261c18723c */ /* 0x000fe20000041818 */
[----:B------:R-:W-:Y:S02]  /*23c0*/  IMAD.MOV.U32 R63, RZ, RZ, R34 ;  /* 0x000000ffff3f7224 */ /* 0x000fe400078e0022 */
[----:B------:R-:W-:Y:S02]  /*23d0*/  IMAD.MOV.U32 R62, RZ, RZ, R35 ;  /* 0x000000ffff3e7224 */ /* 0x000fe400078e0023 */
[----:B------:R-:W-:Y:S02]  /*23e0*/  IMAD.MOV.U32 R65, RZ, RZ, R32 ;  /* 0x000000ffff417224 */ /* 0x000fe400078e0020 */
[----:B------:R-:W-:Y:S01]  /*23f0*/  IMAD.MOV.U32 R64, RZ, RZ, R33 ;  /* 0x000000ffff407224 */ /* 0x000fe200078e0021 */
[----:B------:R-:W-:-:S01]  /*2400*/  NOP ;  /* 0x0000000000007918 */ /* 0x000fc20000000000 */
[----:B------:R-:W-:-:S15]  /*2410*/  @P0 BRA `(.L_x_1) ;  /* 0xfffffff400a40947 */ /* 0x000fde000383ffff */
[----:B------:R-:W-:Y:S02]  /*2420*/  F2FP.BF16.F32.PACK_AB R27, R27, R43 ;  /* 0x0000002b1b1b723e */ /* 0x000fe400000010ff */
[----:B------:R-:W-:Y:S02]  /*2430*/  F2FP.BF16.F32.PACK_AB R26, R26, R42 ;  /* 0x0000002a1a1a723e */ /* 0x000fe400000010ff */
[----:B------:R-:W-:Y:S02]  /*2440*/  F2FP.BF16.F32.PACK_AB R25, R25, R41 ;  /* 0x000000291919723e */ /* 0x000fe400000010ff */
[----:B------:R-:W-:-:S07]  /*2450*/  F2FP.BF16.F32.PACK_AB R24, R24, R40 ;  /* 0x000000281818723e */ /* 0x000fce00000010ff */
.L_x_0:
[----:B------:R-:W0:Y:S08]  /*2460*/  S2UR UR5, SR_CgaCtaId ;  /* 0x00000000000579c3 */ /* 0x000e300000008800 */
[----:B------:R-:W-:Y:S01]  /*2470*/  BAR.SYNC.DEFER_BLOCKING 0x0 ;  /* 0x0000000000007b1d */ /* 0x000fe20000010000 */
[----:B------:R-:W-:Y:S02]  /*2480*/  LOP3.LUT R8, R0, 0x60, RZ, 0xc0, !PT ;  /* 0x0000006000087812 */ /* 0x000fe400078ec0ff */
[----:B------:R-:W-:-:S02]  /*2490*/  LOP3.LUT R9, R6, 0x1c, R0, 0xf8, !PT ;  /* 0x0000001c06097812 */ /* 0x000fc400078ef800 */
[----:B------:R-:W-:Y:S01]  /*24a0*/  LOP3.LUT R13, R7, 0x30, R4, 0xfe, !PT ;  /* 0x00000030070d7812 */ /* 0x000fe200078efe04 */
[----:B------:R-:W-:Y:S01]  /*24b0*/  IMAD.SHL.U32 R6, R8, 0x4, RZ ;  /* 0x0000000408067824 */ /* 0x000fe200078e00ff */
[----:B------:R-:W-:Y:S01]  /*24c0*/  UMOV UR4, 0x400 ;  /* 0x0000040000047882 */ /* 0x000fe20000000000 */
[----:B------:R-:W-:Y:S01]  /*24d0*/  LOP3.LUT R8, R5, 0x600, RZ, 0xc0, !PT ;  /* 0x0000060005087812 */ /* 0x000fe200078ec0ff */
[----:B------:R-:W1:Y:S01]  /*24e0*/  LDC R17, c[0x0][0x248] ;  /* 0x00009200ff117b82 */ /* 0x000e620000000800 */
[----:B------:R-:W-:Y:S01]  /*24f0*/  ULDC.64 UR8, c[0x0][0x220] ;  /* 0x0000880000087ab9 */ /* 0x000fe20000000a00 */
[----:B------:R-:W-:Y:S01]  /*2500*/  LOP3.LUT R9, R9, R6, RZ, 0xfc, !PT ;  /* 0x0000000609097212 */ /* 0x000fe200078efcff */
[----:B------:R-:W-:Y:S01]  /*2510*/  ULDC.64 UR10, c[0x0][0x228] ;  /* 0x00008a00000a7ab9 */ /* 0x000fe20000000a00 */
[----:B------:R-:W-:Y:S01]  /*2520*/  IMAD R3, R3, 0x4, R8 ;  /* 0x0000000403037824 */ /* 0x000fe200078e0208 */
[----:B------:R-:W-:Y:S02]  /*2530*/  ISETP.GE.AND P0, PT, R2, UR10, PT ;  /* 0x0000000a02007c0c */ /* 0x000fe4000bf06270 */
[----:B------:R-:W-:-:S02]  /*2540*/  LOP3.LUT R6, R9, 0x40, RZ, 0x3c, !PT ;  /* 0x0000004009067812 */ /* 0x000fc400078e3cff */
[C---:B------:R-:W-:Y:S02]  /*2550*/  LOP3.LUT R5, R9.reuse, 0x20, RZ, 0x3c, !PT ;  /* 0x0000002009057812 */ /* 0x040fe400078e3cff */
[----:B------:R-:W-:Y:S02]  /*2560*/  LOP3.LUT R8, R9, 0x60, RZ, 0x3c, !PT ;  /* 0x0000006009087812 */ /* 0x000fe400078e3cff */
[----:B------:R-:W-:Y:S01]  /*2570*/  LOP3.LUT R10, R3, 0x60, R0, 0x78, !PT ;  /* 0x00000060030a7812 */ /* 0x000fe200078e7800 */
[----:B0-----:R-:W-:Y:S01]  /*2580*/  ULEA UR4, UR5, UR4, 0x18 ;  /* 0x0000000405047291 */ /* 0x001fe2000f8ec03f */
[----:B------:R-:W-:Y:S02]  /*2590*/  LEA.HI R0, R0, R7, RZ, 0x1c ;  /* 0x0000000700007211 */ /* 0x000fe400078fe0ff */
[----:B------:R-:W-:Y:S01]  /*25a0*/  ULDC UR5, c[0x0][0x244] ;  /* 0x0000910000057ab9 */ /* 0x000fe20000000800 */
[C---:B------:R-:W-:Y:S01]  /*25b0*/  LOP3.LUT R20, R7.reuse, 0x20, R4, 0xfe, !PT ;  /* 0x0000002007147812 */ /* 0x040fe200078efe04 */
[----:B------:R-:W-:Y:S01]  /*25c0*/  IMAD R3, R2, UR5, RZ ;  /* 0x0000000502037c24 */ /* 0x000fe2000f8e02ff */
[----:B------:R-:W-:Y:S01]  /*25d0*/  LOP3.LUT R2, R7, R4, RZ, 0xfc, !PT ;  /* 0x0000000407027212 */ /* 0x000fe200078efcff */
[----:B------:R-:W-:-:S02]  /*25e0*/  VIADD R0, R0, 0x38 ;  /* 0x0000003800007836 */ /* 0x000fc40000000000 */
[----:B------:R0:W-:Y:S01]  /*25f0*/  STS [R9+UR4], R24 ;  /* 0x0000001809007988 */ /* 0x0001e20008000804 */
[C---:B------:R-:W-:Y:S01]  /*2600*/  LEA R16, P1, R3.reuse, UR8, 0x1 ;  /* 0x0000000803107c11 */ /* 0x040fe2000f8208ff */
[----:B-1----:R-:W-:Y:S01]  /*2610*/  IMAD R15, R0, R17, RZ ;  /* 0x00000011000f7224 */ /* 0x002fe200078e02ff */
[----:B------:R-:W-:Y:S01]  /*2620*/  ISETP.LT.AND P3, PT, R2, UR11, !P0 ;  /* 0x0000000b02007c0c */ /* 0x000fe2000c761270 */
[----:B------:R-:W-:Y:S01]  /*2630*/  STS [R6+UR4+0x400], R25 ;  /* 0x0004001906007988 */ /* 0x000fe20008000804 */
[----:B------:R-:W-:Y:S02]  /*2640*/  LEA.HI.X.SX32 R18, R3, UR9, 0x1, P1 ;  /* 0x0000000903127c11 */ /* 0x000fe400088f0eff */
[C-C-:B------:R-:W-:Y:S01]  /*2650*/  LOP3.LUT R3, R7.reuse, 0x8, R4.reuse, 0xfe, !PT ;  /* 0x0000000807037812 */ /* 0x140fe200078efe04 */
[----:B------:R1:W-:Y:S01]  /*2660*/  STS [R5+UR4+0x200], R26 ;  /* 0x0002001a05007988 */ /* 0x0003e20008000804 */
[----:B0-----:R-:W-:-:S03]  /*2670*/  LOP3.LUT R9, R7, 0x28, R4, 0xfe, !PT ;  /* 0x0000002807097812 */ /* 0x001fc600078efe04 */
[----:B------:R0:W-:Y:S01]  /*2680*/  STS [R8+UR4+0x600], R27 ;  /* 0x0006001b08007988 */ /* 0x0001e20008000804 */
[----:B------:R-:W-:Y:S01]  /*2690*/  BAR.SYNC.DEFER_BLOCKING 0x0 ;  /* 0x0000000000007b1d */ /* 0x000fe20000010000 */
[C---:B------:R-:W-:Y:S01]  /*26a0*/  ISETP.LT.AND P1, PT, R3.reuse, UR11, !P0 ;  /* 0x0000000b03007c0c */ /* 0x040fe2000c721270 */
[-C--:B-1----:R-:W-:Y:S01]  /*26b0*/  IMAD R5, R3, R17.reuse, RZ ;  /* 0x0000001103057224 */ /* 0x082fe200078e02ff */
[C-C-:B------:R-:W-:Y:S02]  /*26c0*/  LOP3.LUT R6, R7.reuse, 0x18, R4.reuse, 0xfe, !PT ;  /* 0x0000001807067812 */ /* 0x140fe400078efe04 */
[----:B------:R-:W-:Y:S01]  /*26d0*/  LOP3.LUT R7, R7, 0x10, R4, 0xfe, !PT ;  /* 0x0000001007077812 */ /* 0x000fe200078efe04 */
[-C--:B0-----:R-:W-:Y:S01]  /*26e0*/  IMAD R8, R2, R17.reuse, RZ ;  /* 0x0000001102087224 */ /* 0x081fe200078e02ff */
[-C--:B------:R-:W-:Y:S02]  /*26f0*/  LEA R4, P4, R5, R16.reuse, 0x1 ;  /* 0x0000001005047211 */ /* 0x080fe400078808ff */
[----:B------:R-:W-:Y:S01]  /*2700*/  ISETP.LT.AND P5, PT, R7, UR11, !P0 ;  /* 0x0000000b07007c0c */ /* 0x000fe2000c7a1270 */
[----:B------:R-:W-:Y:S01]  /*2710*/  IMAD R11, R17, 0x20, R8 ;  /* 0x00000020110b7824 */ /* 0x000fe200078e0208 */
[C---:B------:R-:W-:Y:S01]  /*2720*/  LEA R2, P2, R8.reuse, R16, 0x1 ;  /* 0x0000001008027211 */ /* 0x040fe200078408ff */
[----:B------:R-:W-:Y:S01]  /*2730*/  IMAD R7, R7, R17, RZ ;  /* 0x0000001107077224 */ /* 0x000fe200078e02ff */
[-C--:B------:R-:W-:Y:S01]  /*2740*/  LEA.HI.X.SX32 R5, R5, R18.reuse, 0x1, P4 ;  /* 0x0000001205057211 */ /* 0x080fe200020f0eff */
[----:B------:R-:W-:Y:S01]  /*2750*/  IMAD R12, R17, 0x8, R11 ;  /* 0x00000008110c7824 */ /* 0x000fe200078e020b */
[----:B------:R-:W-:-:S02]  /*2760*/  LEA.HI.X.SX32 R3, R8, R18, 0x1, P2 ;  /* 0x0000001208037211 */ /* 0x000fc400010f0eff */
[----:B------:R-:W-:Y:S01]  /*2770*/  ISETP.LT.AND P2, PT, R9, UR11, !P0 ;  /* 0x0000000b09007c0c */ /* 0x000fe2000c741270 */
[C---:B------:R-:W-:Y:S01]  /*2780*/  IMAD R9, R6.reuse, R17, RZ ;  /* 0x0000001106097224 */ /* 0x040fe200078e02ff */
[----:B------:R-:W-:Y:S01]  /*2790*/  ISETP.LT.AND P4, PT, R6, UR11, !P0 ;  /* 0x0000000b06007c0c */ /* 0x000fe2000c781270 */
[----:B------:R-:W-:Y:S01]  /*27a0*/  IMAD R14, R17, 0x8, R12 ;  /* 0x00000008110e7824 */ /* 0x000fe200078e020c */
[----:B------:R-:W0:Y:S04]  /*27b0*/  LDS R19, [R10+UR4] ;  /* 0x000000040a137984 */ /* 0x000e280008000800 */
[----:B------:R-:W1:Y:S04]  /*27c0*/  LDS R21, [R10+UR4+0x80] ;  /* 0x000080040a157984 */ /* 0x000e680008000800 */
[----:B------:R-:W2:Y:S04]  /*27d0*/  LDS R23, [R10+UR4+0x100] ;  /* 0x000100040a177984 */ /* 0x000ea80008000800 */
[----:B------:R-:W3:Y:S04]  /*27e0*/  LDS R25, [R10+UR4+0x180] ;  /* 0x000180040a197984 */ /* 0x000ee80008000800 */
[----:B0-----:R0:W-:Y:S01]  /*27f0*/  @P3 STG.E.U16 desc[UR6][R2.64], R19 ;  /* 0x0000001302003986 */ /* 0x0011e2000c101506 */
[----:B------:R-:W-:-:S03]  /*2800*/  LEA R6, P3, R7, R16, 0x1 ;  /* 0x0000001007067211 */ /* 0x000fc600078608ff */
[----:B-1----:R1:W-:Y:S01]  /*2810*/  @P1 STG.E.U16 desc[UR6][R4.64], R21 ;  /* 0x0000001504001986 */ /* 0x0023e2000c101506 */
[----:B------:R-:W-:Y:S02]  /*2820*/  LEA R8, P1, R11, R16, 0x1 ;  /* 0x000000100b087211 */ /* 0x000fe400078208ff */
[----:B------:R-:W-:Y:S02]  /*2830*/  LEA.HI.X.SX32 R7, R7, R18, 0x1, P3 ;  /* 0x0000001207077211 */ /* 0x000fe400018f0eff */
[----:B------:R-:W-:Y:S02]  /*2840*/  ISETP.LT.AND P3, PT, R20, UR11, !P0 ;  /* 0x0000000b14007c0c */ /* 0x000fe4000c761270 */
[----:B0-----:R-:W-:Y:S01]  /*2850*/  LEA R2, P6, R9, R16, 0x1 ;  /* 0x0000001009027211 */ /* 0x001fe200078c08ff */
[----:B--2---:R0:W-:Y:S01]  /*2860*/  @P5 STG.E.U16 desc[UR6][R6.64], R23 ;  /* 0x0000001706005986 */ /* 0x0041e2000c101506 */
[----:B------:R-:W-:Y:S02]  /*2870*/  PRMT R19, R19, 0x7632, R19 ;  /* 0x0000763213137816 */ /* 0x000fe40000000013 */
[----:B------:R-:W-:-:S02]  /*2880*/  LEA.HI.X.SX32 R3, R9, R18, 0x1, P6 ;  /* 0x0000001209037211 */ /* 0x000fc400030f0eff */
[----:B------:R-:W-:Y:S02]  /*2890*/  LEA.HI.X.SX32 R9, R11, R18, 0x1, P1 ;  /* 0x000000120b097211 */ /* 0x000fe400008f0eff */
[-C--:B-1----:R-:W-:Y:S01]  /*28a0*/  LEA R4, P1, R14, R16.reuse, 0x1 ;  /* 0x000000100e047211 */ /* 0x082fe200078208ff */
[----:B---3--:R0:W-:Y:S01]  /*28b0*/  @P4 STG.E.U16 desc[UR6][R2.64], R25 ;  /* 0x0000001902004986 */ /* 0x0081e2000c101506 */
[----:B------:R-:W-:Y:S02]  /*28c0*/  LEA R10, P6, R12, R16, 0x1 ;  /* 0x000000100c0a7211 */ /* 0x000fe400078c08ff */
[----:B------:R-:W-:Y:S01]  /*28d0*/  LEA.HI.X.SX32 R5, R14, R18, 0x1, P1 ;  /* 0x000000120e057211 */ /* 0x000fe200008f0eff */
[----:B------:R0:W-:Y:S01]  /*28e0*/  @P3 STG.E.U16 desc[UR6][R8.64], R19 ;  /* 0x0000001308003986 */ /* 0x0001e2000c101506 */
[----:B------:R-:W-:Y:S02]  /*28f0*/  ISETP.LT.AND P1, PT, R13, UR11, !P0 ;  /* 0x0000000b0d007c0c */ /* 0x000fe4000c721270 */
[----:B------:R-:W-:-:S02]  /*2900*/  ISETP.LT.AND P0, PT, R0, UR11, !P0 ;  /* 0x0000000b00007c0c */ /* 0x000fc4000c701270 */
[----:B------:R-:W-:Y:S02]  /*2910*/  LEA.HI.X.SX32 R11, R12, R18, 0x1, P6 ;  /* 0x000000120c0b7211 */ /* 0x000fe400030f0eff */
[----:B------:R-:W-:Y:S02]  /*2920*/  PRMT R21, R21, 0x7632, R21 ;  /* 0x0000763215157816 */ /* 0x000fe40000000015 */
[----:B------:R-:W-:Y:S02]  /*2930*/  PRMT R0, R23, 0x7632, R0 ;  /* 0x0000763217007816 */ /* 0x000fe40000000000 */
[C---:B------:R-:W-:Y:S01]  /*2940*/  LEA R12, P6, R15.reuse, R16, 0x1 ;  /* 0x000000100f0c7211 */ /* 0x040fe200078c08ff */
[----:B------:R0:W-:Y:S03]  /*2950*/  @P2 STG.E.U16 desc[UR6][R10.64], R21 ;  /* 0x000000150a002986 */ /* 0x0001e6000c101506 */
[----:B------:R-:W-:Y:S01]  /*2960*/  LEA.HI.X.SX32 R13, R15, R18, 0x1, P6 ;  /* 0x000000120f0d7211 */ /* 0x000fe200030f0eff */
[----:B------:R0:W-:Y:S01]  /*2970*/  @P1 STG.E.U16 desc[UR6][R4.64], R0 ;  /* 0x0000000004001986 */ /* 0x0001e2000c101506 */
[----:B------:R-:W-:Y:S07]  /*2980*/  @!P0 EXIT ;  /* 0x000000000000894d */ /* 0x000fee0003800000 */
[----:B0-----:R-:W-:-:S05]  /*2990*/  PRMT R6, R25, 0x7632, R6 ;  /* 0x0000763219067816 */ /* 0x001fca0000000006 */
[----:B------:R-:W-:Y:S01]  /*29a0*/  STG.E.U16 desc[UR6][R12.64], R6 ;  /* 0x000000060c007986 */ /* 0x000fe2000c101506 */
[----:B------:R-:W-:Y:S05]  /*29b0*/  EXIT ;  /* 0x000000000000794d */ /* 0x000fea0003800000 */
.L_x_2:
[----:B------:R-:W-:-:S00]  /*29c0*/  BRA `(.L_x_2) ;  /* 0xfffffffc00fc7947 */ /* 0x000fc0000383ffff */
[----:B------:R-:W-:-:S00]  /*29d0*/  NOP ;  /* 0x0000000000007918 */ /* 0x000fc00000000000 */
        /* <DEDUP_REMOVED lines=10> */
.L_x_3:


//--------------------- .nv.shared.matmul_kernel  --------------------------
	.section	.nv.shared.matmul_kernel,"aw",@nobits
	.sectionflags	@""
	.align	16
	.zero		1024


//--------------------- .nv.shared.reserved.0     --------------------------
	.section	.nv.shared.reserved.0,"aw",@nobits
	.weak		__nv_reservedSMEM_offset_0_alias
	.size		__nv_reservedSMEM_offset_0_alias, 0, 0
	.other		__nv_reservedSMEM_offset_0_alias,@"STO_CUDA_RESERVED_SHARED STV_DEFAULT"
__nv_reservedSMEM_offset_0_alias:
	.zero		0


//--------------------- .nv.constant0.matmul_kernel --------------------------
	.section	.nv.constant0.matmul_kernel,"a",@progbits
	.sectionflags	@""
	.align	4
.nv.constant0.matmul_kernel:
	.zero		608


//--------------------- SYMBOLS --------------------------

	.type		.nv.reservedSmem.offset0,@object
	.size		.nv.reservedSmem.offset0,0x4
